def attn_fwd(
    Q,
    K,
    V,
    Out,
    Lse,
    sm_scale,
    stride_qz,
    stride_qh,
    stride_qm,
    stride_qk,
    stride_kz,
    stride_kh,
    stride_kn,
    stride_kk,
    stride_vz,
    stride_vh,
    stride_vn,
    stride_vk,
    stride_oz,
    stride_oh,
    stride_om,
    stride_ok,
    seqlen_q,
    seqlen_k,
    BLOCK_M: tl.constexpr,
    BLOCK_N: tl.constexpr,
    HEAD_DIM: tl.constexpr,
    CAUSAL: tl.constexpr,
):
    start_m = tl.program_id(0)
    off_hz = tl.program_id(1)
    q_off = off_hz * stride_qh
    k_off = off_hz * stride_kh
    v_off = off_hz * stride_vh
    offs_m = start_m * BLOCK_M + tl.arange(0, BLOCK_M)
    offs_d = tl.arange(0, HEAD_DIM)
    offs_n = tl.arange(0, BLOCK_N)
    q_ptrs = Q + q_off + offs_m[:, None] * stride_qm + offs_d[None, :] * stride_qk
    k_ptrs = K + k_off + offs_d[:, None] * stride_kk + offs_n[None, :] * stride_kn
    v_ptrs = V + v_off + offs_n[:, None] * stride_vn + offs_d[None, :] * stride_vk
    m_i = tl.full([BLOCK_M], float("-inf"), dtype=tl.float32)
    l_i = tl.zeros([BLOCK_M], dtype=tl.float32) + 1.0
    acc = tl.zeros([BLOCK_M, HEAD_DIM], dtype=tl.float32)
    q = tl.load(q_ptrs)
    acc, l_i, m_i = _attn_fwd_inner(
        acc,
        l_i,
        m_i,
        q,
        k_ptrs,
        v_ptrs,
        sm_scale,
        stride_kn,
        stride_vn,
        start_m,
        seqlen_k,
        BLOCK_M,
        BLOCK_N,
        HEAD_DIM,
        CAUSAL,
    )
    acc = acc / l_i[:, None]
    lse = m_i + tl.math.log2(l_i) / 1.4426950408889634
    o_ptrs = (
        Out
        + off_hz * stride_oh
        + offs_m[:, None] * stride_om
        + offs_d[None, :] * stride_ok
    )
    tl.store(o_ptrs, acc.to(Out.dtype.element_ty))
    tl.store(Lse + off_hz * seqlen_q + offs_m, lse)

# config = {"BLOCK_M": 128, "BLOCK_N": 64, "HEAD_DIM": 64, "arch": "sm_100", "causal": false, "dtype": "fp8e4m3", "num_stages": 2, "num_warps": 8}
# arch = sm_100


// ===== COMPILED SASS (sm_100a) =====

	.target	sm_100a

	.elftype	@"ET_EXEC"


//--------------------- .note.nv.tkinfo           --------------------------
	.section	.note.nv.tkinfo,"",@"SHT_NOTE"
	.sectionflags	@"SHF_NOTE_NV_TKINFO"
	.tkinfo
        /*0018*/ 	.word	0x00000081
        /*0030*/ 	.string	""
        /*0030*/ 	.string	"ptxas-blackwell"
        /*0030*/ 	.string	"Cuda compilation tools, release 12.9, V12.9.86"
        /*0030*/ 	.string	"Build cuda_12.9.r12.9/compiler.36037853_0"
        /*0030*/ 	.string	"-v  -suppress-debug-info  -lineinfo  -arch sm_100a "



//--------------------- .note.nv.cuver            --------------------------
	.section	.note.nv.cuver,"",@"SHT_NOTE"
	.sectionflags	@"SHF_NOTE_NV_CUVER"
        /*0018*/ 	.short	0x0001
        /*001a*/ 	.short	0x0064
        /*001c*/ 	.short	0x0001
        /*001e*/ 	.short	0x0000
        /*0020*/ 	.short	0x0001
        /*0022*/ 	.short	0x0000


//--------------------- .nv.info                  --------------------------
	.section	.nv.info,"",@"SHT_CUDA_INFO"
	.align	4


	//----- nvinfo : EIATTR_REGCOUNT
	.align		4
        /*0000*/ 	.byte	0x04, 0x2f
        /*0002*/ 	.short	(.L_5 - .L_4)
	.align		4
.L_4:
        /*0004*/ 	.word	index@(attn_fwd)
        /*0008*/ 	.word	0x00000080


	//----- nvinfo : EIATTR_FRAME_SIZE
	.align		4
.L_5:
        /*000c*/ 	.byte	0x04, 0x11
        /*000e*/ 	.short	(.L_7 - .L_6)
	.align		4
.L_6:
        /*0010*/ 	.word	index@($__internal_2_$__cuda_sm10x_tcgen05_guardrail_trap_unallocated_columns_being_dealloced)
        /*0014*/ 	.word	0x00000000


	//----- nvinfo : EIATTR_FRAME_SIZE
	.align		4
.L_7:
        /*0018*/ 	.byte	0x04, 0x11
        /*001a*/ 	.short	(.L_9 - .L_8)
	.align		4
.L_8:
        /*001c*/ 	.word	index@($__internal_1_$__cuda_sm10x_tcgen05_guardrail_trap_phase_invalid_during_alloc)
        /*0020*/ 	.word	0x00000000


	//----- nvinfo : EIATTR_FRAME_SIZE
	.align		4
.L_9:
        /*0024*/ 	.byte	0x04, 0x11
        /*0026*/ 	.short	(.L_11 - .L_10)
	.align		4
.L_10:
        /*0028*/ 	.word	index@($__internal_0_$__cuda_sm10x_tcgen05_guardrail_trap_col_being_dealloced_not_returned_by_alloc)
        /*002c*/ 	.word	0x00000000


	//----- nvinfo : EIATTR_FRAME_SIZE
	.align		4
.L_11:
        /*0030*/ 	.byte	0x04, 0x11
        /*0032*/ 	.short	(.L_13 - .L_12)
	.align		4
.L_12:
        /*0034*/ 	.word	index@(attn_fwd)
        /*0038*/ 	.word	0x00000000


	//----- nvinfo : EIATTR_MIN_STACK_SIZE
	.align		4
.L_13:
        /*003c*/ 	.byte	0x04, 0x12
        /*003e*/ 	.short	(.L_15 - .L_14)
	.align		4
.L_14:
        /*0040*/ 	.word	index@(attn_fwd)
        /*0044*/ 	.word	0x00000000
.L_15:


//--------------------- .nv.info.attn_fwd         --------------------------
	.section	.nv.info.attn_fwd,"",@"SHT_CUDA_INFO"
	.sectionflags	@""
	.align	4


	//----- nvinfo : EIATTR_CUDA_API_VERSION
	.align		4
        /*0000*/ 	.byte	0x04, 0x37
        /*0002*/ 	.short	(.L_17 - .L_16)
.L_16:
        /*0004*/ 	.word	0x00000081


	//----- nvinfo : EIATTR_KPARAM_INFO
	.align		4
.L_17:
        /*0008*/ 	.byte	0x04, 0x17
        /*000a*/ 	.short	(.L_19 - .L_18)
.L_18:
        /*000c*/ 	.word	0x00000000
        /*0010*/ 	.short	0x0019
        /*0012*/ 	.short	0x0080
        /*0014*/ 	.byte	0x00, 0xf4, 0x21, 0x00


	//----- nvinfo : EIATTR_KPARAM_INFO
	.align		4
.L_19:
        /*0018*/ 	.byte	0x04, 0x17
        /*001a*/ 	.short	(.L_21 - .L_20)
.L_20:
        /*001c*/ 	.word	0x00000000
        /*0020*/ 	.short	0x0018
        /*0022*/ 	.short	0x0078
        /*0024*/ 	.byte	0x00, 0xf4, 0x21, 0x00


	//----- nvinfo : EIATTR_KPARAM_INFO
	.align		4
.L_21:
        /*0028*/ 	.byte	0x04, 0x17
        /*002a*/ 	.short	(.L_23 - .L_22)
.L_22:
        /*002c*/ 	.word	0x00000000
        /*0030*/ 	.short	0x0017
        /*0032*/ 	.short	0x0070
        /*0034*/ 	.byte	0x00, 0xf0, 0x11, 0x00


	//----- nvinfo : EIATTR_KPARAM_INFO
	.align		4
.L_23:
        /*0038*/ 	.byte	0x04, 0x17
        /*003a*/ 	.short	(.L_25 - .L_24)
.L_24:
        /*003c*/ 	.word	0x00000000
        /*0040*/ 	.short	0x0016
        /*0042*/ 	.short	0x006c
        /*0044*/ 	.byte	0x00, 0xf0, 0x11, 0x00


	//----- nvinfo : EIATTR_KPARAM_INFO
	.align		4
.L_25:
        /*0048*/ 	.byte	0x04, 0x17
        /*004a*/ 	.short	(.L_27 - .L_26)
.L_26:
        /*004c*/ 	.word	0x00000000
        /*0050*/ 	.short	0x0015
        /*0052*/ 	.short	0x0068
        /*0054*/ 	.byte	0x00, 0xf0, 0x11, 0x00


	//----- nvinfo : EIATTR_KPARAM_INFO
	.align		4
.L_27:
        /*0058*/ 	.byte	0x04, 0x17
        /*005a*/ 	.short	(.L_29 - .L_28)
.L_28:
        /*005c*/ 	.word	0x00000000
        /*0060*/ 	.short	0x0014
        /*0062*/ 	.short	0x0064
        /*0064*/ 	.byte	0x00, 0xf0, 0x11, 0x00


	//----- nvinfo : EIATTR_KPARAM_INFO
	.align		4
.L_29:
        /*0068*/ 	.byte	0x04, 0x17
        /*006a*/ 	.short	(.L_31 - .L_30)
.L_30:
        /*006c*/ 	.word	0x00000000
        /*0070*/ 	.short	0x0013
        /*0072*/ 	.short	0x0060
        /*0074*/ 	.byte	0x00, 0xf0, 0x11, 0x00


	//----- nvinfo : EIATTR_KPARAM_INFO
	.align		4
.L_31:
        /*0078*/ 	.byte	0x04, 0x17
        /*007a*/ 	.short	(.L_33 - .L_32)
.L_32:
        /*007c*/ 	.word	0x00000000
        /*0080*/ 	.short	0x0012
        /*0082*/ 	.short	0x005c
        /*0084*/ 	.byte	0x00, 0xf0, 0x11, 0x00


	//----- nvinfo : EIATTR_KPARAM_INFO
	.align		4
.L_33:
        /*0088*/ 	.byte	0x04, 0x17
        /*008a*/ 	.short	(.L_35 - .L_34)
.L_34:
        /*008c*/ 	.word	0x00000000
        /*0090*/ 	.short	0x0011
        /*0092*/ 	.short	0x0058
        /*0094*/ 	.byte	0x00, 0xf0, 0x11, 0x00


	//----- nvinfo : EIATTR_KPARAM_INFO
	.align		4
.L_35:
        /*0098*/ 	.byte	0x04, 0x17
        /*009a*/ 	.short	(.L_37 - .L_36)
.L_36:
        /*009c*/ 	.word	0x00000000
        /*00a0*/ 	.short	0x0010
        /*00a2*/ 	.short	0x0054
        /*00a4*/ 	.byte	0x00, 0xf0, 0x11, 0x00


	//----- nvinfo : EIATTR_KPARAM_INFO
	.align		4
.L_37:
        /*00a8*/ 	.byte	0x04, 0x17
        /*00aa*/ 	.short	(.L_39 - .L_38)
.L_38:
        /*00ac*/ 	.word	0x00000000
        /*00b0*/ 	.short	0x000f
        /*00b2*/ 	.short	0x0050
        /*00b4*/ 	.byte	0x00, 0xf0, 0x11, 0x00


	//----- nvinfo : EIATTR_KPARAM_INFO
	.align		4
.L_39:
        /*00b8*/ 	.byte	0x04, 0x17
        /*00ba*/ 	.short	(.L_41 - .L_40)
.L_40:
        /*00bc*/ 	.word	0x00000000
        /*00c0*/ 	.short	0x000e
        /*00c2*/ 	.short	0x004c
        /*00c4*/ 	.byte	0x00, 0xf0, 0x11, 0x00


	//----- nvinfo : EIATTR_KPARAM_INFO
	.align		4
.L_41:
        /*00c8*/ 	.byte	0x04, 0x17
        /*00ca*/ 	.short	(.L_43 - .L_42)
.L_42:
        /*00cc*/ 	.word	0x00000000
        /*00d0*/ 	.short	0x000d
        /*00d2*/ 	.short	0x0048
        /*00d4*/ 	.byte	0x00, 0xf0, 0x11, 0x00


	//----- nvinfo : EIATTR_KPARAM_INFO
	.align		4
.L_43:
        /*00d8*/ 	.byte	0x04, 0x17
        /*00da*/ 	.short	(.L_45 - .L_44)
.L_44:
        /*00dc*/ 	.word	0x00000000
        /*00e0*/ 	.short	0x000c
        /*00e2*/ 	.short	0x0044
        /*00e4*/ 	.byte	0x00, 0xf0, 0x11, 0x00


	//----- nvinfo : EIATTR_KPARAM_INFO
	.align		4
.L_45:
        /*00e8*/ 	.byte	0x04, 0x17
        /*00ea*/ 	.short	(.L_47 - .L_46)
.L_46:
        /*00ec*/ 	.word	0x00000000
        /*00f0*/ 	.short	0x000b
        /*00f2*/ 	.short	0x0040
        /*00f4*/ 	.byte	0x00, 0xf0, 0x11, 0x00


	//----- nvinfo : EIATTR_KPARAM_INFO
	.align		4
.L_47:
        /*00f8*/ 	.byte	0x04, 0x17
        /*00fa*/ 	.short	(.L_49 - .L_48)
.L_48:
        /*00fc*/ 	.word	0x00000000
        /*0100*/ 	.short	0x000a
        /*0102*/ 	.short	0x003c
        /*0104*/ 	.byte	0x00, 0xf0, 0x11, 0x00


	//----- nvinfo : EIATTR_KPARAM_INFO
	.align		4
.L_49:
        /*0108*/ 	.byte	0x04, 0x17
        /*010a*/ 	.short	(.L_51 - .L_50)
.L_50:
        /*010c*/ 	.word	0x00000000
        /*0110*/ 	.short	0x0009
        /*0112*/ 	.short	0x0038
        /*0114*/ 	.byte	0x00, 0xf0, 0x11, 0x00


	//----- nvinfo : EIATTR_KPARAM_INFO
	.align		4
.L_51:
        /*0118*/ 	.byte	0x04, 0x17
        /*011a*/ 	.short	(.L_53 - .L_52)
.L_52:
        /*011c*/ 	.word	0x00000000
        /*0120*/ 	.short	0x0008
        /*0122*/ 	.short	0x0034
        /*0124*/ 	.byte	0x00, 0xf0, 0x11, 0x00


	//----- nvinfo : EIATTR_KPARAM_INFO
	.align		4
.L_53:
        /*0128*/ 	.byte	0x04, 0x17
        /*012a*/ 	.short	(.L_55 - .L_54)
.L_54:
        /*012c*/ 	.word	0x00000000
        /*0130*/ 	.short	0x0007
        /*0132*/ 	.short	0x0030
        /*0134*/ 	.byte	0x00, 0xf0, 0x11, 0x00


	//----- nvinfo : EIATTR_KPARAM_INFO
	.align		4
.L_55:
        /*0138*/ 	.byte	0x04, 0x17
        /*013a*/ 	.short	(.L_57 - .L_56)
.L_56:
        /*013c*/ 	.word	0x00000000
        /*0140*/ 	.short	0x0006
        /*0142*/ 	.short	0x002c
        /*0144*/ 	.byte	0x00, 0xf0, 0x11, 0x00


	//----- nvinfo : EIATTR_KPARAM_INFO
	.align		4
.L_57:
        /*0148*/ 	.byte	0x04, 0x17
        /*014a*/ 	.short	(.L_59 - .L_58)
.L_58:
        /*014c*/ 	.word	0x00000000
        /*0150*/ 	.short	0x0005
        /*0152*/ 	.short	0x0028
        /*0154*/ 	.byte	0x00, 0xf0, 0x11, 0x00


	//----- nvinfo : EIATTR_KPARAM_INFO
	.align		4
.L_59:
        /*0158*/ 	.byte	0x04, 0x17
        /*015a*/ 	.short	(.L_61 - .L_60)
.L_60:
        /*015c*/ 	.word	0x00000000
        /*0160*/ 	.short	0x0004
        /*0162*/ 	.short	0x0020
        /*0164*/ 	.byte	0x00, 0xf4, 0x21, 0x00


	//----- nvinfo : EIATTR_KPARAM_INFO
	.align		4
.L_61:
        /*0168*/ 	.byte	0x04, 0x17
        /*016a*/ 	.short	(.L_63 - .L_62)
.L_62:
        /*016c*/ 	.word	0x00000000
        /*0170*/ 	.short	0x0003
        /*0172*/ 	.short	0x0018
        /*0174*/ 	.byte	0x00, 0xf4, 0x21, 0x00


	//----- nvinfo : EIATTR_KPARAM_INFO
	.align		4
.L_63:
        /*0178*/ 	.byte	0x04, 0x17
        /*017a*/ 	.short	(.L_65 - .L_64)
.L_64:
        /*017c*/ 	.word	0x00000000
        /*0180*/ 	.short	0x0002
        /*0182*/ 	.short	0x0010
        /*0184*/ 	.byte	0x00, 0xf4, 0x21, 0x00


	//----- nvinfo : EIATTR_KPARAM_INFO
	.align		4
.L_65:
        /*0188*/ 	.byte	0x04, 0x17
        /*018a*/ 	.short	(.L_67 - .L_66)
.L_66:
        /*018c*/ 	.word	0x00000000
        /*0190*/ 	.short	0x0001
        /*0192*/ 	.short	0x0008
        /*0194*/ 	.byte	0x00, 0xf4, 0x21, 0x00


	//----- nvinfo : EIATTR_KPARAM_INFO
	.align		4
.L_67:
        /*0198*/ 	.byte	0x04, 0x17
        /*019a*/ 	.short	(.L_69 - .L_68)
.L_68:
        /*019c*/ 	.word	0x00000000
        /*01a0*/ 	.short	0x0000
        /*01a2*/ 	.short	0x0000
        /*01a4*/ 	.byte	0x00, 0xf4, 0x21, 0x00


	//----- nvinfo : EIATTR_AT_ENTRY_FRAGMENTS
	.align		4
.L_69:
        /*01a8*/ 	.byte	0x04, 0x4f
        /*01aa*/ 	.short	(.L_71 - .L_70)


	//   ....[0]....
.L_70:
        /*01ac*/ 	.word	0x00000004


	//----- nvinfo : EIATTR_RESERVED_SMEM_USED
	.align		4
.L_71:
        /*01b0*/ 	.byte	0x01, 0x41
	.zero		2


	//----- nvinfo : EIATTR_SPARSE_MMA_MASK
	.align		4
        /*01b4*/ 	.byte	0x03, 0x50
        /*01b6*/ 	.short	0x0000


	//----- nvinfo : EIATTR_TCGEN05_1CTA_USED
	.align		4
        /*01b8*/ 	.byte	0x01, 0x51
	.zero		2


	//----- nvinfo : EIATTR_MAXREG_COUNT
	.align		4
        /*01bc*/ 	.byte	0x03, 0x1b
        /*01be*/ 	.short	0x00ff


	//----- nvinfo : EIATTR_NUM_BARRIERS
	.align		4
        /*01c0*/ 	.byte	0x02, 0x4c
        /*01c2*/ 	.byte	0x01
	.zero		1


	//----- nvinfo : EIATTR_INT_WARP_WIDE_INSTR_OFFSETS
	.align		4
        /*01c4*/ 	.byte	0x04, 0x31
        /*01c6*/ 	.short	(.L_73 - .L_72)


	//   ....[0]....
.L_72:
        /*01c8*/ 	.word	0x00001250


	//   ....[1]....
        /*01cc*/ 	.word	0x00001270


	//   ....[2]....
        /*01d0*/ 	.word	0x00001710


	//   ....[3]....
        /*01d4*/ 	.word	0x000017b0


	//   ....[4]....
        /*01d8*/ 	.word	0x00003990


	//   ....[5]....
        /*01dc*/ 	.word	0x00006e80


	//   ....[6]....
        /*01e0*/ 	.word	0x00006ed0


	//----- nvinfo : EIATTR_COOP_GROUP_MASK_REGIDS
	.align		4
.L_73:
        /*01e4*/ 	.byte	0x04, 0x29
        /*01e6*/ 	.short	(.L_75 - .L_74)


	//   ....[0]....
.L_74:
        /*01e8*/ 	.word	0xffffffff


	//   ....[1]....
        /*01ec*/ 	.word	0xffffffff


	//   ....[2]....
        /*01f0*/ 	.word	0xffffffff


	//   ....[3]....
        /*01f4*/ 	.word	0xffffffff


	//   ....[4]....
        /*01f8*/ 	.word	0xffffffff


	//   ....[5]....
        /*01fc*/ 	.word	0xffffffff


	//   ....[6]....
        /*0200*/ 	.word	0xffffffff


	//   ....[7]....
        /*0204*/ 	.word	0xffffffff


	//----- nvinfo : EIATTR_COOP_GROUP_INSTR_OFFSETS
	.align		4
.L_75:
        /*0208*/ 	.byte	0x04, 0x28
        /*020a*/ 	.short	(.L_77 - .L_76)


	//   ....[0]....
.L_76:
        /*020c*/ 	.word	0x00000050


	//   ....[1]....
        /*0210*/ 	.word	0x00000310


	//   ....[2]....
        /*0214*/ 	.word	0x00001e90


	//   ....[3]....
        /*0218*/ 	.word	0x00002a70


	//   ....[4]....
        /*021c*/ 	.word	0x00003f70


	//   ....[5]....
        /*0220*/ 	.word	0x000048a0


	//   ....[6]....
        /*0224*/ 	.word	0x00006d10


	//   ....[7]....
        /*0228*/ 	.word	0x00006f80


	//----- nvinfo : EIATTR_VRC_CTA_INIT_COUNT
	.align		4
.L_77:
        /*022c*/ 	.byte	0x02, 0x4a
        /*022e*/ 	.byte	0x80
	.zero		1


	//----- nvinfo : EIATTR_MBARRIER_INSTR_OFFSETS
	.align		4
        /*0230*/ 	.byte	0x04, 0x39
        /*0232*/ 	.short	(.L_79 - .L_78)


	//   ....[0]....
.L_78:
        /*0234*/ 	.word	0x00001520
        /*0238*/ 	.word	0x000000ff
        /*023c*/ 	.word	0x00000000
        /*0240*/ 	.short	0x0100
        /*0242*/ 	.byte	0x13
	.zero		1


	//   ....[1]....
        /*0244*/ 	.word	0x000017a0
        /*0248*/ 	.word	0x000000ff
        /*024c*/ 	.word	0x00007008
        /*0250*/ 	.short	0x0100
        /*0252*/ 	.byte	0x0e
	.zero		1


	//   ....[2]....
        /*0254*/ 	.word	0x000018f0
        /*0258*/ 	.word	0x000000ff
        /*025c*/ 	.word	0x00005000
        /*0260*/ 	.short	0x0100
        /*0262*/ 	.byte	0x0e
	.zero		1


	//   ....[3]....
        /*0264*/ 	.word	0x00001ad0
        /*0268*/ 	.word	0x000000ff
        /*026c*/ 	.word	0x00005000
        /*0270*/ 	.short	0x010a
        /*0272*/ 	.byte	0x0e
	.zero		1


	//   ....[4]....
        /*0274*/ 	.word	0x00001b50
        /*0278*/ 	.word	0x000000ff
        /*027c*/ 	.word	0x00005000
        /*0280*/ 	.short	0x0108
        /*0282*/ 	.byte	0x0e
	.zero		1


	//   ....[5]....
        /*0284*/ 	.word	0x00003ad0
        /*0288*/ 	.word	0x000000ff
        /*028c*/ 	.word	0x00007010
        /*0290*/ 	.short	0x0100
        /*0292*/ 	.byte	0x0e
	.zero		1


	//   ....[6]....
        /*0294*/ 	.word	0x00003bf0
        /*0298*/ 	.word	0x000000ff
        /*029c*/ 	.word	0x00007010
        /*02a0*/ 	.short	0x010a
        /*02a2*/ 	.byte	0x0e
	.zero		1


	//   ....[7]....
        /*02a4*/ 	.word	0x00003c50
        /*02a8*/ 	.word	0x000000ff
        /*02ac*/ 	.word	0x00007010
        /*02b0*/ 	.short	0x0108
        /*02b2*/ 	.byte	0x0e
	.zero		1


	//   ....[8]....
        /*02b4*/ 	.word	0x000046d0
        /*02b8*/ 	.word	0x000000ff
        /*02bc*/ 	.word	0x00000000
        /*02c0*/ 	.short	0x010a
        /*02c2*/ 	.byte	0x13
	.zero		1


	//   ....[9]....
        /*02c4*/ 	.word	0x00005220
        /*02c8*/ 	.word	0x000000ff
        /*02cc*/ 	.word	0x00000000
        /*02d0*/ 	.short	0x010a
        /*02d2*/ 	.byte	0x13
	.zero		1


	//   ....[10]....
        /*02d4*/ 	.word	0x000052d0
        /*02d8*/ 	.word	0x000000ff
        /*02dc*/ 	.word	0x00007000
        /*02e0*/ 	.short	0x0108
        /*02e2*/ 	.byte	0x0e
	.zero		1


	//   ....[11]....
        /*02e4*/ 	.word	0x00005300
        /*02e8*/ 	.word	0x000000ff
        /*02ec*/ 	.word	0x00007008
        /*02f0*/ 	.short	0x0108
        /*02f2*/ 	.byte	0x0e
	.zero		1


	//   ....[12]....
        /*02f4*/ 	.word	0x00006fa0
        /*02f8*/ 	.word	0x000000ff
        /*02fc*/ 	.word	0x00005000
        /*0300*/ 	.short	0x010a
        /*0302*/ 	.byte	0x0e
	.zero		1


	//   ....[13]....
        /*0304*/ 	.word	0x00006fd0
        /*0308*/ 	.word	0x000000ff
        /*030c*/ 	.word	0x00007010
        /*0310*/ 	.short	0x010a
        /*0312*/ 	.byte	0x0e
	.zero		1


	//   ....[14]....
        /*0314*/ 	.word	0x00007000
        /*0318*/ 	.word	0x000000ff
        /*031c*/ 	.word	0x00000000
        /*0320*/ 	.short	0x010a
        /*0322*/ 	.byte	0x13
	.zero		1


	//   ....[15]....
        /*0324*/ 	.word	0x00007030
        /*0328*/ 	.word	0x000000ff
        /*032c*/ 	.word	0x00000000
        /*0330*/ 	.short	0x010a
        /*0332*/ 	.byte	0x13
	.zero		1


	//----- nvinfo : EIATTR_NUM_MBARRIERS
	.align		4
.L_79:
        /*0334*/ 	.byte	0x03, 0x38
        /*0336*/ 	.short	0xffff


	//----- nvinfo : EIATTR_EXIT_INSTR_OFFSETS
	.align		4
        /*0338*/ 	.byte	0x04, 0x1c
        /*033a*/ 	.short	(.L_81 - .L_80)


	//   ....[0]....
.L_80:
        /*033c*/ 	.word	0x00006f90


	//----- nvinfo : EIATTR_REQNTID
	.align		4
.L_81:
        /*0340*/ 	.byte	0x04, 0x10
        /*0342*/ 	.short	(.L_83 - .L_82)
.L_82:
        /*0344*/ 	.word	0x00000100
        /*0348*/ 	.word	0x00000001
        /*034c*/ 	.word	0x00000001


	//----- nvinfo : EIATTR_CRS_STACK_SIZE
	.align		4
.L_83:
        /*0350*/ 	.byte	0x04, 0x1e
        /*0352*/ 	.short	(.L_85 - .L_84)
.L_84:
        /*0354*/ 	.word	0x00000000


	//----- nvinfo : EIATTR_CBANK_PARAM_SIZE
	.align		4
.L_85:
        /*0358*/ 	.byte	0x03, 0x19
        /*035a*/ 	.short	0x0088


	//----- nvinfo : EIATTR_PARAM_CBANK
	.align		4
        /*035c*/ 	.byte	0x04, 0x0a
        /*035e*/ 	.short	(.L_87 - .L_86)
	.align		4
.L_86:
        /*0360*/ 	.word	index@(.nv.constant0.attn_fwd)
        /*0364*/ 	.short	0x0380
        /*0366*/ 	.short	0x0088


	//----- nvinfo : EIATTR_SW_WAR
	.align		4
.L_87:
        /*0368*/ 	.byte	0x04, 0x36
        /*036a*/ 	.short	(.L_89 - .L_88)
.L_88:
        /*036c*/ 	.word	0x00000008
.L_89:


//--------------------- .nv.compat                --------------------------
	.section	.nv.compat,"",@"SHT_CUDA_COMPAT_INFO"
	.align	4
        /*0000*/ 	.byte	0x02, 0x02, 0x02, 0x00, 0x02, 0x05, 0x05, 0x00, 0x02, 0x03, 0x00, 0x00, 0x02, 0x06, 0x01, 0x00


//--------------------- .nv.callgraph             --------------------------
	.section	.nv.callgraph,"",@"SHT_CUDA_CALLGRAPH"
	.align	4
	.sectionentsize	8
	.align		4
        /*0000*/ 	.word	0x00000000
	.align		4
        /*0004*/ 	.word	0xffffffff
	.align		4
        /*0008*/ 	.word	0x00000000
	.align		4
        /*000c*/ 	.word	0xfffffffe
	.align		4
        /*0010*/ 	.word	0x00000000
	.align		4
        /*0014*/ 	.word	0xfffffffd
	.align		4
        /*0018*/ 	.word	0x00000000
	.align		4
        /*001c*/ 	.word	0xfffffffc


//--------------------- .nv.constant4             --------------------------
	.section	.nv.constant4,"a",@progbits
	.align	8
	.align		8
.nv.constant4:
        /*0000*/ 	.dword	_$_str


//--------------------- .text.attn_fwd            --------------------------
	.section	.text.attn_fwd,"ax",@progbits
	.align	128
        .global         attn_fwd
        .type           attn_fwd,@function
        .size           attn_fwd,(.L_x_27 - attn_fwd)
        .other          attn_fwd,@"STO_CUDA_ENTRY STV_DEFAULT"
attn_fwd:
.text.attn_fwd:
[----:B------:R-:W0:Y:S01]  /*0000*/  LDC R1, c[0x0][0x37c] ;  /* 0x0000df00ff017b82 */ /* 0x000e220000000800 */
[----:B------:R-:W1:Y:S02]  /*0010*/  S2R R0, SR_TID.X ;  /* 0x0000000000007919 */ /* 0x000e640000002100 */
[----:B-1----:R-:W-:-:S13]  /*0020*/  ISETP.GE.U32.AND P0, PT, R0, 0x20, PT ;  /* 0x000000200000780c */ /* 0x002fda0003f06070 */
[----:B------:R-:W-:Y:S05]  /*0030*/  @P0 BRA `(.L_x_0) ;  /* 0x0000000000b80947 */ /* 0x000fea0003800000 */
[----:B------:R-:W1:Y:S01]  /*0040*/  S2UR UR6, SR_CgaCtaId ;  /* 0x00000000000679c3 */ /* 0x000e620000008800 */
[----:B------:R-:W-:Y:S01]  /*0050*/  NOP ;  /* 0x0000000000007918 */ /* 0x000fe20000000000 */
[----:B------:R-:W-:Y:S02]  /*0060*/  UMOV UR4, 0x40 ;  /* 0x0000004000047882 */ /* 0x000fe40000000000 */
[----:B-1----:R-:W-:-:S09]  /*0070*/  ULEA UR4, UR6, UR4, 0x18 ;  /* 0x0000000406047291 */ /* 0x002fd2000f8ec0ff */
[----:B------:R-:W1:Y:S01]  /*0080*/  LDS.U8 R2, [UR4] ;  /* 0x00000004ff027984 */ /* 0x000e620008000000 */
[----:B------:R-:W-:Y:S02]  /*0090*/  UMOV UR4, 0x400 ;  /* 0x0000040000047882 */ /* 0x000fe40000000000 */
[----:B------:R-:W-:Y:S01]  /*00a0*/  ULEA UR4, UR6, UR4, 0x18 ;  /* 0x0000000406047291 */ /* 0x000fe2000f8ec0ff */
[----:B-1----:R-:W-:-:S13]  /*00b0*/  ISETP.NE.AND P1, PT, R2, RZ, PT ;  /* 0x000000ff0200720c */ /* 0x002fda0003f25270 */
[----:B------:R-:W-:Y:S05]  /*00c0*/  @P1 BRA `(.L_x_1) ;  /* 0x00000000007c1947 */ /* 0x000fea0003800000 */
[----:B------:R-:W-:-:S13]  /*00d0*/  ELECT P1, URZ, PT ;  /* 0x0000000000ff782f */ /* 0x000fda0003820000 */
[----:B------:R-:W-:Y:S05]  /*00e0*/  @!P1 BRA `(.L_x_2) ;  /* 0x0000000000849947 */ /* 0x000fea0003800000 */
[----:B------:R-:W-:Y:S01]  /*00f0*/  UMOV UR5, 0x4 ;  /* 0x0000000400057882 */ /* 0x000fe20000000000 */
[----:B------:R-:W-:Y:S02]  /*0100*/  IMAD.MOV.U32 R5, RZ, RZ, 0x1 ;  /* 0x00000001ff057424 */ /* 0x000fe400078e00ff */
[----:B------:R-:W-:Y:S02]  /*0110*/  IMAD.MOV.U32 R3, RZ, RZ, 0xf ;  /* 0x0000000fff037424 */ /* 0x000fe400078e00ff */
[----:B------:R-:W-:Y:S04]  /*0120*/  DEPBAR.LE SB1, 0x36 ;  /* 0x00009d800000791a */ /* 0x000fe80000000000 */
[----:B------:R-:W1:Y:S02]  /*0130*/  UTCATOMSWS.FIND_AND_SET.ALIGN UP0, UR5, UR5 ;  /* 0x00000005000575e3 */ /* 0x000e640008000800 */
[----:B-1----:R-:W-:-:S04]  /*0140*/  PLOP3.LUT P1, PT, PT, PT, UP0, 0x80, 0x8 ;  /* 0x000000000008781c */ /* 0x002fc80003f2f008 */
[----:B------:R-:W-:-:S04]  /*0150*/  SEL R2, RZ, 0xffffffff, !P1 ;  /* 0xffffffffff027807 */ /* 0x000fc80004800000 */
[----:B------:R-:W-:Y:S01]  /*0160*/  ISETP.NE.AND P1, PT, R2, RZ, PT ;  /* 0x000000ff0200720c */ /* 0x000fe20003f25270 */
[----:B------:R-:W-:-:S12]  /*0170*/  IMAD.U32 R2, RZ, RZ, UR5 ;  /* 0x00000005ff027e24 */ /* 0x000fd8000f8e00ff */
[----:B------:R-:W-:Y:S05]  /*0180*/  @P1 BRA `(.L_x_3) ;  /* 0x0000000000241947 */ /* 0x000fea0003800000 */
.L_x_4:
[----:B------:R-:W-:Y:S05]  /*0190*/  NANOSLEEP 0x64 ;  /* 0x000000640000795d */ /* 0x000fea0003800000 */
[----:B------:R-:W-:-:S05]  /*01a0*/  UMOV UR5, 0x4 ;  /* 0x0000000400057882 */ /* 0x000fca0000000000 */
[----:B------:R-:W-:Y:S04]  /*01b0*/  DEPBAR.LE SB1, 0x36 ;  /* 0x00009d800000791a */ /* 0x000fe80000000000 */
[----:B------:R-:W1:Y:S02]  /*01c0*/  UTCATOMSWS.FIND_AND_SET.ALIGN UP0, UR5, UR5 ;  /* 0x00000005000575e3 */ /* 0x000e640008000800 */
[----:B-1----:R-:W-:-:S04]  /*01d0*/  PLOP3.LUT P1, PT, PT, PT, UP0, 0x80, 0x8 ;  /* 0x000000000008781c */ /* 0x002fc80003f2f008 */
[----:B------:R-:W-:-:S04]  /*01e0*/  SEL R2, RZ, 0xffffffff, !P1 ;  /* 0xffffffffff027807 */ /* 0x000fc80004800000 */
[----:B------:R-:W-:Y:S01]  /*01f0*/  ISETP.NE.AND P1, PT, R2, RZ, PT ;  /* 0x000000ff0200720c */ /* 0x000fe20003f25270 */
[----:B------:R-:W-:-:S12]  /*0200*/  IMAD.U32 R2, RZ, RZ, UR5 ;  /* 0x00000005ff027e24 */ /* 0x000fd8000f8e00ff */
[----:B------:R-:W-:Y:S05]  /*0210*/  @!P1 BRA `(.L_x_4) ;  /* 0xfffffffc00dc9947 */ /* 0x000fea000383ffff */
.L_x_3:
[C---:B------:R-:W-:Y:S01]  /*0220*/  VIADD R4, R2.reuse, 0x10 ;  /* 0x0000001002047836 */ /* 0x040fe20000000000 */
[----:B------:R-:W-:Y:S01]  /*0230*/  UMOV UR5, 0x50 ;  /* 0x0000005000057882 */ /* 0x000fe20000000000 */
[----:B------:R-:W-:Y:S01]  /*0240*/  SHF.L.U32 R3, R3, R2, RZ ;  /* 0x0000000203037219 */ /* 0x000fe200000006ff */
[----:B------:R-:W-:Y:S01]  /*0250*/  ULEA UR5, UR6, UR5, 0x18 ;  /* 0x0000000506057291 */ /* 0x000fe2000f8ec0ff */
[----:B------:R-:W-:Y:S01]  /*0260*/  IMAD.SHL.U32 R2, R2, 0x20, RZ ;  /* 0x0000002002027824 */ /* 0x000fe200078e00ff */
[----:B------:R-:W-:-:S04]  /*0270*/  SHF.L.U32 R4, R5, R4, RZ ;  /* 0x0000000405047219 */ /* 0x000fc800000006ff */
[----:B------:R-:W-:-:S05]  /*0280*/  LOP3.LUT R3, R4, R3, RZ, 0xfc, !PT ;  /* 0x0000000304037212 */ /* 0x000fca00078efcff */
[----:B------:R1:W-:Y:S04]  /*0290*/  ATOMS.OR RZ, [UR5], R3 ;  /* 0x00000003ffff798c */ /* 0x0003e8000b000005 */
[----:B------:R1:W-:Y:S01]  /*02a0*/  STS [UR4], R2 ;  /* 0x00000002ff007988 */ /* 0x0003e20008000804 */
[----:B------:R-:W-:Y:S05]  /*02b0*/  BRA `(.L_x_2) ;  /* 0x0000000000107947 */ /* 0x000fea0003800000 */
.L_x_1:
[----:B------:R-:W-:-:S05]  /*02c0*/  MOV R2, 0xffffffff ;  /* 0xffffffff00027802 */ /* 0x000fca0000000f00 */
[----:B------:R1:W-:Y:S02]  /*02d0*/  STS [UR4], R2 ;  /* 0x00000002ff007988 */ /* 0x0003e40008000804 */
[----:B-1----:R-:W-:-:S07]  /*02e0*/  MOV R2, 0x300 ;  /* 0x0000030000027802 */ /* 0x002fce0000000f00 */
[----:B0-----:R-:W-:Y:S05]  /*02f0*/  CALL.REL.NOINC `($__internal_1_$__cuda_sm10x_tcgen05_guardrail_trap_phase_invalid_during_alloc) ;  /* 0x0000006c00647944 */ /* 0x001fea0003c00000 */
.L_x_2:
[----:B------:R-:W-:Y:S05]  /*0300*/  WARPSYNC.ALL ;  /* 0x0000000000007948 */ /* 0x000fea0003800000 */
[----:B------:R-:W-:Y:S01]  /*0310*/  NOP ;  /* 0x0000000000007918 */ /* 0x000fe20000000000 */
.L_x_0:
[----:B-1----:R-:W1:Y:S01]  /*0320*/  S2R R3, SR_CTAID.X ;  /* 0x0000000000037919 */ /* 0x002e620000002500 */
[----:B------:R-:W2:Y:S01]  /*0330*/  LDC R19, c[0x0][0x3b8] ;  /* 0x0000ee00ff137b82 */ /* 0x000ea20000000800 */
[----:B------:R-:W3:Y:S01]  /*0340*/  LDCU.64 UR4, c[0x0][0x3b0] ;  /* 0x00007600ff0477ac */ /* 0x000ee20008000a00 */
[----:B------:R-:W-:Y:S02]  /*0350*/  SHF.R.U32.HI R4, RZ, 0x7, R0 ;  /* 0x00000007ff047819 */ /* 0x000fe40000011600 */
[----:B------:R-:W-:Y:S01]  /*0360*/  LOP3.LUT R2, R0, 0x7f, RZ, 0xc0, !PT ;  /* 0x0000007f00027812 */ /* 0x000fe200078ec0ff */
[----:B------:R-:W-:Y:S01]  /*0370*/  UMOV UR14, 0x400 ;  /* 0x00000400000e7882 */ /* 0x000fe20000000000 */
[----:B------:R-:W-:Y:S01]  /*0380*/  SGXT.U32 R4, R4, 0x1 ;  /* 0x000000010404781a */ /* 0x000fe20000000000 */
[----:B------:R-:W4:Y:S01]  /*0390*/  LDCU.64 UR26, c[0x0][0x358] ;  /* 0x00006b00ff1a77ac */ /* 0x000f220008000a00 */
[----:B------:R-:W3:Y:S08]  /*03a0*/  S2UR UR11, SR_CTAID.Y ;  /* 0x00000000000b79c3 */ /* 0x000ef00000002600 */
[----:B------:R-:W0:Y:S08]  /*03b0*/  S2UR UR6, SR_CgaCtaId ;  /* 0x00000000000679c3 */ /* 0x000e300000008800 */
[----:B------:R-:W4:Y:S01]  /*03c0*/  LDC.64 R16, c[0x0][0x380] ;  /* 0x0000e000ff107b82 */ /* 0x000f220000000a00 */
[----:B--2---:R-:W-:-:S04]  /*03d0*/  IMAD R4, R4, R19, RZ ;  /* 0x0000001304047224 */ /* 0x004fc800078e02ff */
[----:B------:R-:W-:Y:S02]  /*03e0*/  IMAD R10, R19, 0x2, R4 ;  /* 0x00000002130a7824 */ /* 0x000fe400078e0204 */
[----:B-1----:R-:W-:Y:S01]  /*03f0*/  IMAD R2, R3, 0x80, R2 ;  /* 0x0000008003027824 */ /* 0x002fe200078e0202 */
[----:B---3--:R-:W-:Y:S01]  /*0400*/  UIMAD UR4, UR11, UR4, URZ ;  /* 0x000000040b0472a4 */ /* 0x008fe2000f8e02ff */
[----:B------:R-:W-:Y:S01]  /*0410*/  IMAD R14, R19, 0x2, R10 ;  /* 0x00000002130e7824 */ /* 0x000fe200078e020a */
[----:B------:R-:W1:Y:S01]  /*0420*/  LDC.64 R50, c[0x0][0x3c0] ;  /* 0x0000f000ff327b82 */ /* 0x000e620000000a00 */
[----:B------:R-:W-:Y:S01]  /*0430*/  IMAD R3, R2, UR5, RZ ;  /* 0x0000000502037c24 */ /* 0x000fe2000f8e02ff */
[----:B------:R-:W-:Y:S02]  /*0440*/  USHF.R.S32.HI UR5, URZ, 0x1f, UR4 ;  /* 0x0000001fff057899 */ /* 0x000fe40008011404 */
[----:B0-----:R-:W-:-:S04]  /*0450*/  ULEA UR14, UR6, UR14, 0x18 ;  /* 0x0000000e060e7291 */ /* 0x001fc8000f8ec0ff */
[----:B------:R-:W-:Y:S01]  /*0460*/  BAR.SYNC.DEFER_BLOCKING 0x0 ;  /* 0x0000000000007b1d */ /* 0x000fe20000010000 */
[----:B------:R-:W-:Y:S02]  /*0470*/  SHF.R.S32.HI R6, RZ, 0x1f, R3 ;  /* 0x0000001fff067819 */ /* 0x000fe40000011403 */
[----:B----4-:R-:W-:Y:S01]  /*0480*/  IADD3 R18, P1, P2, R3, UR4, R16 ;  /* 0x0000000403127c10 */ /* 0x010fe2000fa3e010 */
[C---:B------:R-:W-:Y:S02]  /*0490*/  IMAD R16, R19.reuse, 0x2, R14 ;  /* 0x0000000213107824 */ /* 0x040fe400078e020e */
[----:B------:R-:W0:Y:S01]  /*04a0*/  LDCU UR4, c[0x0][0x3c8] ;  /* 0x00007900ff0477ac */ /* 0x000e220008000800 */
[----:B------:R-:W-:Y:S02]  /*04b0*/  IADD3.X R17, PT, PT, R6, UR5, R17, P1, P2 ;  /* 0x0000000506117c10 */ /* 0x000fe40008fe4411 */
[-C--:B------:R-:W-:Y:S02]  /*04c0*/  IADD3 R6, P1, PT, R4, R18.reuse, RZ ;  /* 0x0000001204067210 */ /* 0x080fe40007f3e0ff */
[----:B------:R-:W-:Y:S01]  /*04d0*/  IADD3 R8, P2, PT, R10, R18, RZ ;  /* 0x000000120a087210 */ /* 0x000fe20007f5e0ff */
[----:B------:R-:W-:Y:S01]  /*04e0*/  IMAD R20, R19, 0x2, R16 ;  /* 0x0000000213147824 */ /* 0x000fe200078e0210 */
[----:B------:R-:W-:-:S02]  /*04f0*/  LEA.HI.X.SX32 R7, R4, R17, 0x1, P1 ;  /* 0x0000001104077211 */ /* 0x000fc400008f0eff */
[-C--:B------:R-:W-:Y:S01]  /*0500*/  LEA.HI.X.SX32 R9, R10, R17.reuse, 0x1, P2 ;  /* 0x000000110a097211 */ /* 0x080fe200010f0eff */
[----:B------:R-:W2:Y:S01]  /*0510*/  LDS R45, [UR14] ;  /* 0x0000000eff2d7984 */ /* 0x000ea20008000800 */
[----:B------:R-:W-:Y:S01]  /*0520*/  BAR.SYNC.DEFER_BLOCKING 0x0 ;  /* 0x0000000000007b1d */ /* 0x000fe20000010000 */
[-C--:B------:R-:W-:Y:S02]  /*0530*/  IADD3 R10, P1, PT, R14, R18.reuse, RZ ;  /* 0x000000120e0a7210 */ /* 0x080fe40007f3e0ff */
[-C--:B------:R-:W-:Y:S02]  /*0540*/  IADD3 R12, P2, PT, R16, R18.reuse, RZ ;  /* 0x00000012100c7210 */ /* 0x080fe40007f5e0ff */
[-C--:B------:R-:W-:Y:S02]  /*0550*/  LEA.HI.X.SX32 R11, R14, R17.reuse, 0x1, P1 ;  /* 0x000000110e0b7211 */ /* 0x080fe400008f0eff */
[----:B------:R-:W-:Y:S01]  /*0560*/  LEA.HI.X.SX32 R13, R16, R17, 0x1, P2 ;  /* 0x00000011100d7211 */ /* 0x000fe200010f0eff */
[----:B------:R-:W-:Y:S01]  /*0570*/  IMAD R16, R19, 0x2, R20 ;  /* 0x0000000213107824 */ /* 0x000fe200078e0214 */
[----:B------:R-:W-:-:S04]  /*0580*/  IADD3 R14, P1, PT, R20, R18, RZ ;  /* 0x00000012140e7210 */ /* 0x000fc80007f3e0ff */
[-C--:B------:R-:W-:Y:S02]  /*0590*/  LEA.HI.X.SX32 R15, R20, R17.reuse, 0x1, P1 ;  /* 0x00000011140f7211 */ /* 0x080fe400008f0eff */
[C---:B------:R-:W-:Y:S02]  /*05a0*/  IADD3 R20, P1, PT, R16.reuse, R18, RZ ;  /* 0x0000001210147210 */ /* 0x040fe40007f3e0ff */
[----:B------:R-:W-:Y:S02]  /*05b0*/  LEA R26, R19, R16, 0x1 ;  /* 0x00000010131a7211 */ /* 0x000fe400078e08ff */
[----:B------:R-:W-:-:S03]  /*05c0*/  LEA.HI.X.SX32 R21, R16, R17, 0x1, P1 ;  /* 0x0000001110157211 */ /* 0x000fc600008f0eff */
[C---:B------:R-:W-:Y:S01]  /*05d0*/  IMAD R16, R19.reuse, 0x2, R26 ;  /* 0x0000000213107824 */ /* 0x040fe200078e021a */
[CC--:B------:R-:W-:Y:S01]  /*05e0*/  IADD3 R22, P1, PT, R26.reuse, R18.reuse, RZ ;  /* 0x000000121a167210 */ /* 0x0c0fe20007f3e0ff */
[----:B------:R-:W5:Y:S02]  /*05f0*/  LDG.E.U8 R3, desc[UR26][R6.64] ;  /* 0x0000001a06037981 */ /* 0x000f64000c1e1100 */
[----:B------:R-:W-:Y:S01]  /*0600*/  IMAD R28, R19, 0x2, R16 ;  /* 0x00000002131c7824 */ /* 0x000fe200078e0210 */
[----:B------:R-:W-:Y:S01]  /*0610*/  LEA.HI.X.SX32 R23, R26, R17, 0x1, P1 ;  /* 0x000000111a177211 */ /* 0x000fe200008f0eff */
[----:B------:R-:W5:Y:S01]  /*0620*/  LDG.E.U8 R4, desc[UR26][R8.64] ;  /* 0x0000001a08047981 */ /* 0x000f62000c1e1100 */
[----:B------:R-:W-:-:S03]  /*0630*/  IADD3 R24, P2, PT, R16, R18, RZ ;  /* 0x0000001210187210 */ /* 0x000fc60007f5e0ff */
[----:B------:R-:W5:Y:S04]  /*0640*/  LDG.E.U8 R5, desc[UR26][R10.64] ;  /* 0x0000001a0a057981 */ /* 0x000f68000c1e1100 */
[----:B------:R3:W5:Y:S01]  /*0650*/  LDG.E.U8 R6, desc[UR26][R12.64] ;  /* 0x0000001a0c067981 */ /* 0x000762000c1e1100 */
[----:B------:R-:W-:-:S03]  /*0660*/  IADD3 R26, P1, PT, R28, R18, RZ ;  /* 0x000000121c1a7210 */ /* 0x000fc60007f3e0ff */
[----:B------:R4:W5:Y:S04]  /*0670*/  LDG.E.U8 R7, desc[UR26][R14.64] ;  /* 0x0000001a0e077981 */ /* 0x000968000c1e1100 */
[----:B------:R0:W5:Y:S01]  /*0680*/  LDG.E.U8 R8, desc[UR26][R20.64] ;  /* 0x0000001a14087981 */ /* 0x000162000c1e1100 */
[-C--:B------:R-:W-:Y:S01]  /*0690*/  LEA.HI.X.SX32 R25, R16, R17.reuse, 0x1, P2 ;  /* 0x0000001110197211 */ /* 0x080fe200010f0eff */
[C---:B---3--:R-:W-:Y:S01]  /*06a0*/  IMAD R12, R19.reuse, 0x2, R28 ;  /* 0x00000002130c7824 */ /* 0x048fe200078e021c */
[-C--:B------:R-:W-:Y:S01]  /*06b0*/  LEA.HI.X.SX32 R27, R28, R17.reuse, 0x1, P1 ;  /* 0x000000111c1b7211 */ /* 0x080fe200008f0eff */
[----:B------:R3:W5:Y:S02]  /*06c0*/  LDG.E.U8 R9, desc[UR26][R22.64] ;  /* 0x0000001a16097981 */ /* 0x000764000c1e1100 */
[C---:B----4-:R-:W-:Y:S01]  /*06d0*/  IMAD R14, R19.reuse, 0x2, R12 ;  /* 0x00000002130e7824 */ /* 0x050fe200078e020c */
[CC--:B------:R-:W-:Y:S01]  /*06e0*/  IADD3 R28, P1, PT, R12.reuse, R18.reuse, RZ ;  /* 0x000000120c1c7210 */ /* 0x0c0fe20007f3e0ff */
[----:B------:R4:W5:Y:S02]  /*06f0*/  LDG.E.U8 R10, desc[UR26][R24.64] ;  /* 0x0000001a180a7981 */ /* 0x000964000c1e1100 */
[C---:B------:R-:W-:Y:S01]  /*0700*/  IMAD R16, R19.reuse, 0x2, R14 ;  /* 0x0000000213107824 */ /* 0x040fe200078e020e */
[-C--:B------:R-:W-:Y:S01]  /*0710*/  LEA.HI.X.SX32 R29, R12, R17.reuse, 0x1, P1 ;  /* 0x000000110c1d7211 */ /* 0x080fe200008f0eff */
[----:B------:R-:W5:Y:S01]  /*0720*/  LDG.E.U8 R11, desc[UR26][R26.64] ;  /* 0x0000001a1a0b7981 */ /* 0x000f62000c1e1100 */
[-C--:B0-----:R-:W-:Y:S01]  /*0730*/  IADD3 R20, P1, PT, R14, R18.reuse, RZ ;  /* 0x000000120e147210 */ /* 0x081fe20007f3e0ff */
[----:B------:R-:W-:Y:S01]  /*0740*/  IMAD R32, R19, 0x2, R16 ;  /* 0x0000000213207824 */ /* 0x000fe200078e0210 */
[----:B------:R-:W-:Y:S01]  /*0750*/  IADD3 R30, P2, PT, R16, R18, RZ ;  /* 0x00000012101e7210 */ /* 0x000fe20007f5e0ff */
[----:B------:R0:W5:Y:S01]  /*0760*/  LDG.E.U8 R12, desc[UR26][R28.64] ;  /* 0x0000001a1c0c7981 */ /* 0x000162000c1e1100 */
[----:B------:R-:W-:-:S02]  /*0770*/  LEA.HI.X.SX32 R21, R14, R17, 0x1, P1 ;  /* 0x000000110e157211 */ /* 0x000fc400008f0eff */
[-C--:B------:R-:W-:Y:S02]  /*0780*/  LEA.HI.X.SX32 R31, R16, R17.reuse, 0x1, P2 ;  /* 0x00000011101f7211 */ /* 0x080fe400010f0eff */
[C---:B---3--:R-:W-:Y:S01]  /*0790*/  IADD3 R22, P1, PT, R32.reuse, R18, RZ ;  /* 0x0000001220167210 */ /* 0x048fe20007f3e0ff */
[----:B------:R-:W5:Y:S01]  /*07a0*/  LDG.E.U8 R13, desc[UR26][R20.64] ;  /* 0x0000001a140d7981 */ /* 0x000f62000c1e1100 */
[C---:B------:R-:W-:Y:S02]  /*07b0*/  LEA R16, R19.reuse, R32, 0x1 ;  /* 0x0000002013107211 */ /* 0x040fe400078e08ff */
[----:B------:R-:W-:Y:S01]  /*07c0*/  LEA.HI.X.SX32 R23, R32, R17, 0x1, P1 ;  /* 0x0000001120177211 */ /* 0x000fe200008f0eff */
[----:B------:R-:W5:Y:S02]  /*07d0*/  LDG.E.U8 R14, desc[UR26][R30.64] ;  /* 0x0000001a1e0e7981 */ /* 0x000f64000c1e1100 */
[C---:B------:R-:W-:Y:S01]  /*07e0*/  IMAD R32, R19.reuse, 0x2, R16 ;  /* 0x0000000213207824 */ /* 0x040fe200078e0210 */
[----:B----4-:R-:W-:Y:S01]  /*07f0*/  IADD3 R24, P1, PT, R16, R18, RZ ;  /* 0x0000001210187210 */ /* 0x010fe20007f3e0ff */
[----:B------:R3:W5:Y:S02]  /*0800*/  LDG.E.U8 R15, desc[UR26][R22.64] ;  /* 0x0000001a160f7981 */ /* 0x000764000c1e1100 */
[----:B------:R-:W-:-:S04]  /*0810*/  IMAD R34, R19, 0x2, R32 ;  /* 0x0000000213227824 */ /* 0x000fc800078e0220 */
[C---:B------:R-:W-:Y:S01]  /*0820*/  IMAD R36, R19.reuse, 0x2, R34 ;  /* 0x0000000213247824 */ /* 0x040fe200078e0222 */
[-C--:B0-----:R-:W-:Y:S02]  /*0830*/  IADD3 R28, P2, PT, R34, R18.reuse, RZ ;  /* 0x00000012221c7210 */ /* 0x081fe40007f5e0ff */
[-C--:B------:R-:W-:Y:S02]  /*0840*/  LEA.HI.X.SX32 R25, R16, R17.reuse, 0x1, P1 ;  /* 0x0000001110197211 */ /* 0x080fe400008f0eff */
[-C--:B------:R-:W-:Y:S01]  /*0850*/  LEA.HI.X.SX32 R29, R34, R17.reuse, 0x1, P2 ;  /* 0x00000011221d7211 */ /* 0x080fe200010f0eff */
[C---:B------:R-:W-:Y:S01]  /*0860*/  IMAD R34, R19.reuse, 0x2, R36 ;  /* 0x0000000213227824 */ /* 0x040fe200078e0224 */
[CC--:B------:R-:W-:Y:S01]  /*0870*/  IADD3 R26, P1, PT, R32.reuse, R18.reuse, RZ ;  /* 0x00000012201a7210 */ /* 0x0c0fe20007f3e0ff */
[----:B------:R-:W5:Y:S02]  /*0880*/  LDG.E.U8 R16, desc[UR26][R24.64] ;  /* 0x0000001a18107981 */ /* 0x000f64000c1e1100 */
[C---:B---3--:R-:W-:Y:S01]  /*0890*/  IMAD R22, R19.reuse, 0x2, R34 ;  /* 0x0000000213167824 */ /* 0x048fe200078e0222 */
[----:B------:R-:W-:Y:S01]  /*08a0*/  LEA.HI.X.SX32 R27, R32, R17, 0x1, P1 ;  /* 0x00000011201b7211 */ /* 0x000fe200008f0eff */
[----:B------:R-:W5:Y:S01]  /*08b0*/  LDG.E.U8 R21, desc[UR26][R28.64] ;  /* 0x0000001a1c157981 */ /* 0x000f62000c1e1100 */
[----:B------:R-:W-:Y:S01]  /*08c0*/  IADD3 R32, P1, PT, R36, R18, RZ ;  /* 0x0000001224207210 */ /* 0x000fe20007f3e0ff */
[----:B------:R-:W-:-:S02]  /*08d0*/  IMAD R38, R19, 0x2, R22 ;  /* 0x0000000213267824 */ /* 0x000fc400078e0216 */
[----:B------:R0:W5:Y:S01]  /*08e0*/  LDG.E.U8 R20, desc[UR26][R26.64] ;  /* 0x0000001a1a147981 */ /* 0x000162000c1e1100 */
[-C--:B------:R-:W-:Y:S02]  /*08f0*/  LEA.HI.X.SX32 R33, R36, R17.reuse, 0x1, P1 ;  /* 0x0000001124217211 */ /* 0x080fe400008f0eff */
[C---:B------:R-:W-:Y:S02]  /*0900*/  IADD3 R30, P1, PT, R34.reuse, R18, RZ ;  /* 0x00000012221e7210 */ /* 0x040fe40007f3e0ff */
[C---:B------:R-:W-:Y:S01]  /*0910*/  LEA R40, R19.reuse, R38, 0x1 ;  /* 0x0000002613287211 */ /* 0x040fe200078e08ff */
[----:B------:R3:W5:Y:S01]  /*0920*/  LDG.E.U8 R23, desc[UR26][R32.64] ;  /* 0x0000001a20177981 */ /* 0x000762000c1e1100 */
[-C--:B------:R-:W-:Y:S02]  /*0930*/  LEA.HI.X.SX32 R31, R34, R17.reuse, 0x1, P1 ;  /* 0x00000011221f7211 */ /* 0x080fe400008f0eff */
[-C--:B------:R-:W-:Y:S02]  /*0940*/  IADD3 R34, P1, PT, R22, R18.reuse, RZ ;  /* 0x0000001216227210 */ /* 0x080fe40007f3e0ff */
[----:B------:R-:W-:Y:S01]  /*0950*/  IADD3 R36, P2, PT, R38, R18, RZ ;  /* 0x0000001226247210 */ /* 0x000fe20007f5e0ff */
[----:B0-----:R-:W-:Y:S01]  /*0960*/  IMAD R26, R19, 0x2, R40 ;  /* 0x00000002131a7824 */ /* 0x001fe200078e0228 */
[----:B------:R-:W-:-:S02]  /*0970*/  LEA.HI.X.SX32 R35, R22, R17, 0x1, P1 ;  /* 0x0000001116237211 */ /* 0x000fc400008f0eff */
[-C--:B------:R-:W-:Y:S01]  /*0980*/  LEA.HI.X.SX32 R37, R38, R17.reuse, 0x1, P2 ;  /* 0x0000001126257211 */ /* 0x080fe200010f0eff */
[C---:B------:R-:W-:Y:S01]  /*0990*/  IMAD R28, R19.reuse, 0x2, R26 ;  /* 0x00000002131c7824 */ /* 0x040fe200078e021a */
[CC--:B------:R-:W-:Y:S01]  /*09a0*/  IADD3 R38, P1, PT, R40.reuse, R18.reuse, RZ ;  /* 0x0000001228267210 */ /* 0x0c0fe20007f3e0ff */
[----:B------:R0:W5:Y:S02]  /*09b0*/  LDG.E.U8 R22, desc[UR26][R30.64] ;  /* 0x0000001a1e167981 */ /* 0x000164000c1e1100 */
[C---:B------:R-:W-:Y:S01]  /*09c0*/  IMAD R44, R19.reuse, 0x2, R28 ;  /* 0x00000002132c7824 */ /* 0x040fe200078e021c */
[-C--:B------:R-:W-:Y:S01]  /*09d0*/  LEA.HI.X.SX32 R39, R40, R17.reuse, 0x1, P1 ;  /* 0x0000001128277211 */ /* 0x080fe200008f0eff */
[----:B------:R4:W5:Y:S01]  /*09e0*/  LDG.E.U8 R24, desc[UR26][R34.64] ;  /* 0x0000001a22187981 */ /* 0x000962000c1e1100 */
[-C--:B---3--:R-:W-:Y:S02]  /*09f0*/  IADD3 R32, P1, PT, R26, R18.reuse, RZ ;  /* 0x000000121a207210 */ /* 0x088fe40007f3e0ff */
[-C--:B------:R-:W-:Y:S01]  /*0a00*/  IADD3 R42, P2, PT, R44, R18.reuse, RZ ;  /* 0x000000122c2a7210 */ /* 0x080fe20007f5e0ff */
[----:B------:R3:W5:Y:S01]  /*0a10*/  LDG.E.U8 R25, desc[UR26][R36.64] ;  /* 0x0000001a24197981 */ /* 0x000762000c1e1100 */
[-C--:B------:R-:W-:Y:S01]  /*0a20*/  LEA.HI.X.SX32 R33, R26, R17.reuse, 0x1, P1 ;  /* 0x000000111a217211 */ /* 0x080fe200008f0eff */
[C---:B0-----:R-:W-:Y:S01]  /*0a30*/  IMAD R30, R19.reuse, 0x2, R44 ;  /* 0x00000002131e7824 */ /* 0x041fe200078e022c */
[-C--:B------:R-:W-:Y:S01]  /*0a40*/  IADD3 R40, P1, PT, R28, R18.reuse, RZ ;  /* 0x000000121c287210 */ /* 0x080fe20007f3e0ff */
[----:B------:R-:W5:Y:S01]  /*0a50*/  LDG.E.U8 R27, desc[UR26][R38.64] ;  /* 0x0000001a261b7981 */ /* 0x000f62000c1e1100 */
[-C--:B------:R-:W-:Y:S01]  /*0a60*/  LEA.HI.X.SX32 R43, R44, R17.reuse, 0x1, P2 ;  /* 0x000000112c2b7211 */ /* 0x080fe200010f0eff */
[----:B------:R-:W-:Y:S01]  /*0a70*/  IMAD R44, R19, 0x2, R30 ;  /* 0x00000002132c7824 */ /* 0x000fe200078e021e */
[----:B------:R-:W-:Y:S01]  /*0a80*/  LEA.HI.X.SX32 R41, R28, R17, 0x1, P1 ;  /* 0x000000111c297211 */ /* 0x000fe200008f0eff */
[----:B------:R0:W5:Y:S01]  /*0a90*/  LDG.E.U8 R26, desc[UR26][R32.64] ;  /* 0x0000001a201a7981 */ /* 0x000162000c1e1100 */
[----:B----4-:R-:W-:-:S03]  /*0aa0*/  IADD3 R34, P1, PT, R30, R18, RZ ;  /* 0x000000121e227210 */ /* 0x010fc60007f3e0ff */
[----:B------:R4:W5:Y:S01]  /*0ab0*/  LDG.E.U8 R28, desc[UR26][R40.64] ;  /* 0x0000001a281c7981 */ /* 0x000962000c1e1100 */
[-C--:B------:R-:W-:Y:S01]  /*0ac0*/  LEA.HI.X.SX32 R35, R30, R17.reuse, 0x1, P1 ;  /* 0x000000111e237211 */ /* 0x080fe200008f0eff */
[C---:B------:R-:W-:Y:S01]  /*0ad0*/  IMAD R30, R19.reuse, 0x2, R44 ;  /* 0x00000002131e7824 */ /* 0x040fe200078e022c */
[C---:B---3--:R-:W-:Y:S01]  /*0ae0*/  IADD3 R36, P1, PT, R44.reuse, R18, RZ ;  /* 0x000000122c247210 */ /* 0x048fe20007f3e0ff */
[----:B------:R-:W5:Y:S03]  /*0af0*/  LDG.E.U8 R29, desc[UR26][R42.64] ;  /* 0x0000001a2a1d7981 */ /* 0x000f66000c1e1100 */
[----:B------:R-:W-:Y:S01]  /*0b00*/  LEA.HI.X.SX32 R37, R44, R17, 0x1, P1 ;  /* 0x000000112c257211 */ /* 0x000fe200008f0eff */
[----:B------:R-:W5:Y:S01]  /*0b10*/  LDG.E.U8 R31, desc[UR26][R34.64] ;  /* 0x0000001a221f7981 */ /* 0x000f62000c1e1100 */
[----:B------:R-:W-:Y:S02]  /*0b20*/  LEA R44, R19, R30, 0x1 ;  /* 0x0000001e132c7211 */ /* 0x000fe400078e08ff */
[----:B0-----:R-:W-:-:S02]  /*0b30*/  IADD3 R32, P1, PT, R30, R18, RZ ;  /* 0x000000121e207210 */ /* 0x001fc40007f3e0ff */
[-C--:B------:R-:W-:Y:S01]  /*0b40*/  IADD3 R38, P2, PT, R44, R18.reuse, RZ ;  /* 0x000000122c267210 */ /* 0x080fe20007f5e0ff */
[C---:B------:R-:W-:Y:S01]  /*0b50*/  IMAD R46, R19.reuse, 0x2, R44 ;  /* 0x00000002132e7824 */ /* 0x040fe200078e022c */
[-C--:B------:R-:W-:Y:S02]  /*0b60*/  LEA.HI.X.SX32 R33, R30, R17.reuse, 0x1, P1 ;  /* 0x000000111e217211 */ /* 0x080fe400008f0eff */
[----:B------:R0:W5:Y:S01]  /*0b70*/  LDG.E.U8 R30, desc[UR26][R36.64] ;  /* 0x0000001a241e7981 */ /* 0x000162000c1e1100 */
[-C--:B------:R-:W-:Y:S01]  /*0b80*/  LEA.HI.X.SX32 R39, R44, R17.reuse, 0x1, P2 ;  /* 0x000000112c277211 */ /* 0x080fe200010f0eff */
[C---:B------:R-:W-:Y:S01]  /*0b90*/  IMAD R44, R19.reuse, 0x2, R46 ;  /* 0x00000002132c7824 */ /* 0x040fe200078e022e */
[CC--:B----4-:R-:W-:Y:S01]  /*0ba0*/  IADD3 R40, P1, PT, R46.reuse, R18.reuse, RZ ;  /* 0x000000122e287210 */ /* 0x0d0fe20007f3e0ff */
[----:B------:R3:W5:Y:S01]  /*0bb0*/  LDG.E.U8 R32, desc[UR26][R32.64] ;  /* 0x0000001a20207981 */ /* 0x000762000c1e1100 */
[----:B0-----:R-:W0:Y:S01]  /*0bc0*/  LDC.64 R36, c[0x0][0x388] ;  /* 0x0000e200ff247b82 */ /* 0x001e220000000a00 */
[C---:B------:R-:W-:Y:S01]  /*0bd0*/  IMAD R48, R19.reuse, 0x2, R44 ;  /* 0x0000000213307824 */ /* 0x040fe200078e022c */
[----:B------:R-:W-:Y:S01]  /*0be0*/  LEA.HI.X.SX32 R41, R46, R17, 0x1, P1 ;  /* 0x000000112e297211 */ /* 0x000fe200008f0eff */
[----:B------:R4:W5:Y:S01]  /*0bf0*/  LDG.E.U8 R39, desc[UR26][R38.64] ;  /* 0x0000001a26277981 */ /* 0x000962000c1e1100 */
[-C--:B------:R-:W-:Y:S01]  /*0c00*/  IADD3 R34, P1, PT, R44, R18.reuse, RZ ;  /* 0x000000122c227210 */ /* 0x080fe20007f3e0ff */
[----:B------:R-:W-:Y:S01]  /*0c10*/  IMAD R19, R19, 0x2, R48 ;  /* 0x0000000213137824 */ /* 0x000fe200078e0230 */
[----:B------:R-:W-:-:S02]  /*0c20*/  IADD3 R42, P2, PT, R48, R18, RZ ;  /* 0x00000012302a7210 */ /* 0x000fc40007f5e0ff */
[-C--:B------:R-:W-:Y:S01]  /*0c30*/  LEA.HI.X.SX32 R35, R44, R17.reuse, 0x1, P1 ;  /* 0x000000112c237211 */ /* 0x080fe200008f0eff */
[----:B------:R-:W5:Y:S01]  /*0c40*/  LDG.E.U8 R41, desc[UR26][R40.64] ;  /* 0x0000001a28297981 */ /* 0x000f62000c1e1100 */
[C---:B------:R-:W-:Y:S02]  /*0c50*/  IADD3 R18, P1, PT, R19.reuse, R18, RZ ;  /* 0x0000001213127210 */ /* 0x040fe40007f3e0ff */
[----:B------:R-:W-:Y:S01]  /*0c60*/  LOP3.LUT R60, R0, 0x3f, RZ, 0xc0, !PT ;  /* 0x0000003f003c7812 */ /* 0x000fe200078ec0ff */
[----:B------:R-:W5:Y:S01]  /*0c70*/  LDG.E.U8 R68, desc[UR26][R34.64] ;  /* 0x0000001a22447981 */ /* 0x000f62000c1e1100 */
[-C--:B------:R-:W-:Y:S02]  /*0c80*/  LEA.HI.X.SX32 R43, R48, R17.reuse, 0x1, P2 ;  /* 0x00000011302b7211 */ /* 0x080fe400010f0eff */
[----:B------:R-:W-:Y:S01]  /*0c90*/  LEA.HI.X.SX32 R19, R19, R17, 0x1, P1 ;  /* 0x0000001113137211 */ /* 0x000fe200008f0eff */
[----:B---3--:R-:W-:Y:S02]  /*0ca0*/  IMAD R33, R60, UR4, RZ ;  /* 0x000000043c217c24 */ /* 0x008fe4000f8e02ff */
[----:B-1----:R-:W-:Y:S01]  /*0cb0*/  IMAD R17, R50, UR11, RZ ;  /* 0x0000000b32117c24 */ /* 0x002fe2000f8e02ff */
[----:B----4-:R-:W-:Y:S01]  /*0cc0*/  SHF.R.U32.HI R38, RZ, 0x6, R0 ;  /* 0x00000006ff267819 */ /* 0x010fe20000011600 */
[----:B------:R1:W5:Y:S03]  /*0cd0*/  LDG.E.U8 R65, desc[UR26][R18.64] ;  /* 0x0000001a12417981 */ /* 0x000366000c1e1100 */
[----:B0-----:R-:W-:Y:S01]  /*0ce0*/  IADD3 R47, P1, P2, R33, R36, R17 ;  /* 0x00000024212f7210 */ /* 0x001fe20007a3e011 */
[----:B------:R0:W5:Y:S01]  /*0cf0*/  LDG.E.U8 R61, desc[UR26][R42.64] ;  /* 0x0000001a2a3d7981 */ /* 0x000162000c1e1100 */
[----:B------:R-:W-:-:S02]  /*0d00*/  SHF.R.S32.HI R33, RZ, 0x1f, R33 ;  /* 0x0000001fff217819 */ /* 0x000fc40000011421 */
[----:B------:R-:W-:Y:S02]  /*0d10*/  SGXT.U32 R36, R38, 0x2 ;  /* 0x000000022624781a */ /* 0x000fe40000000000 */
[----:B-1----:R-:W-:Y:S02]  /*0d20*/  SHF.R.S32.HI R18, RZ, 0x1f, R17 ;  /* 0x0000001fff127819 */ /* 0x002fe40000011411 */
[----:B--2---:R-:W-:Y:S02]  /*0d30*/  R2UR UR15, R45 ;  /* 0x000000002d0f72ca */ /* 0x004fe400000e0000 */
[----:B------:R-:W-:Y:S01]  /*0d40*/  IADD3.X R45, PT, PT, R33, R37, R18, P1, P2 ;  /* 0x00000025212d7210 */ /* 0x000fe20000fe4412 */
[----:B------:R-:W-:-:S04]  /*0d50*/  IMAD R18, R36, R51, RZ ;  /* 0x0000003324127224 */ /* 0x000fc800078e02ff */
[----:B------:R-:W-:-:S04]  /*0d60*/  IMAD R34, R51, 0x4, R18 ;  /* 0x0000000433227824 */ /* 0x000fc800078e0212 */
[----:B------:R-:W-:Y:S01]  /*0d70*/  IMAD R38, R51, 0x4, R34 ;  /* 0x0000000433267824 */ /* 0x000fe200078e0222 */
[----:B------:R-:W-:-:S04]  /*0d80*/  IADD3 R84, P1, PT, R18, R47, RZ ;  /* 0x0000002f12547210 */ /* 0x000fc80007f3e0ff */
[----:B------:R-:W-:Y:S02]  /*0d90*/  LEA R44, R51, R38, 0x3 ;  /* 0x00000026332c7211 */ /* 0x000fe400078e18ff */
[----:B------:R-:W-:-:S03]  /*0da0*/  LEA.HI.X.SX32 R85, R18, R45, 0x1, P1 ;  /* 0x0000002d12557211 */ /* 0x000fc600008f0eff */
[----:B------:R-:W-:Y:S01]  /*0db0*/  IMAD R46, R51, 0x4, R44 ;  /* 0x00000004332e7824 */ /* 0x000fe200078e022c */
[----:B------:R-:W-:-:S03]  /*0dc0*/  IADD3 R82, P1, PT, R34, R47, RZ ;  /* 0x0000002f22527210 */ /* 0x000fc60007f3e0ff */
[C---:B------:R-:W-:Y:S01]  /*0dd0*/  IMAD R18, R51.reuse, 0x4, R46 ;  /* 0x0000000433127824 */ /* 0x040fe200078e022e */
[C---:B------:R-:W-:Y:S02]  /*0de0*/  LEA.HI R70, R0.reuse, 0xc, RZ, 0x1a ;  /* 0x0000000c00467811 */ /* 0x040fe400078fd0ff */
[----:B------:R-:W-:Y:S01]  /*0df0*/  LEA.HI R86, R0, 0x1c, RZ, 0x1a ;  /* 0x0000001c00567811 */ /* 0x000fe200078fd0ff */
[C---:B------:R-:W-:Y:S01]  /*0e00*/  IMAD R48, R51.reuse, 0x8, R18 ;  /* 0x0000000833307824 */ /* 0x040fe200078e0212 */
[----:B------:R-:W-:Y:S01]  /*0e10*/  LEA.HI.X.SX32 R83, R34, R45, 0x1, P1 ;  /* 0x0000002d22537211 */ /* 0x000fe200008f0eff */
[-C--:B------:R-:W-:Y:S02]  /*0e20*/  IMAD R19, R70, R51.reuse, RZ ;  /* 0x0000003346137224 */ /* 0x080fe400078e02ff */
[C---:B------:R-:W-:Y:S01]  /*0e30*/  IMAD R34, R51.reuse, 0x4, R48 ;  /* 0x0000000433227824 */ /* 0x040fe200078e0230 */
[----:B------:R-:W-:Y:S01]  /*0e40*/  SHF.R.U32.HI R40, RZ, 0x5, R0 ;  /* 0x00000005ff287819 */ /* 0x000fe20000011600 */
[----:B------:R-:W-:Y:S01]  /*0e50*/  IMAD R33, R86, R51, RZ ;  /* 0x0000003356217224 */ /* 0x000fe200078e02ff */
[----:B------:R-:W-:Y:S01]  /*0e60*/  IADD3 R80, P1, PT, R38, R47, RZ ;  /* 0x0000002f26507210 */ /* 0x000fe20007f3e0ff */
[----:B------:R-:W-:Y:S01]  /*0e70*/  IMAD R64, R51, 0x4, R34 ;  /* 0x0000000433407824 */ /* 0x000fe200078e0222 */
[----:B------:R-:W-:-:S02]  /*0e80*/  R2UR UR24, R40 ;  /* 0x00000000281872ca */ /* 0x000fc400000e0000 */
[-C--:B------:R-:W-:Y:S02]  /*0e90*/  IADD3 R78, P2, PT, R19, R47.reuse, RZ ;  /* 0x0000002f134e7210 */ /* 0x080fe40007f5e0ff */
[----:B------:R-:W-:Y:S02]  /*0ea0*/  IADD3 R62, P3, PT, R33, R47, RZ ;  /* 0x0000002f213e7210 */ /* 0x000fe40007f7e0ff */
[-C--:B------:R-:W-:Y:S01]  /*0eb0*/  LEA.HI.X.SX32 R81, R38, R45.reuse, 0x1, P1 ;  /* 0x0000002d26517211 */ /* 0x080fe200008f0eff */
[----:B------:R-:W-:Y:S01]  /*0ec0*/  IMAD R38, R51, 0x8, R64 ;  /* 0x0000000833267824 */ /* 0x000fe200078e0240 */
[----:B------:R-:W-:Y:S02]  /*0ed0*/  LEA.HI R40, R0, 0x2c, RZ, 0x1a ;  /* 0x0000002c00287811 */ /* 0x000fe400078fd0ff */
[----:B------:R-:W-:Y:S02]  /*0ee0*/  SHF.R.S32.HI R17, RZ, 0x7, R0 ;  /* 0x00000007ff117819 */ /* 0x000fe40000011400 */
[----:B------:R-:W-:-:S02]  /*0ef0*/  LEA.HI.X.SX32 R79, R19, R45, 0x1, P2 ;  /* 0x0000002d134f7211 */ /* 0x000fc400010f0eff */
[----:B------:R-:W-:Y:S01]  /*0f00*/  LEA.HI.X.SX32 R63, R33, R45, 0x1, P3 ;  /* 0x0000002d213f7211 */ /* 0x000fe200018f0eff */
[----:B------:R-:W-:Y:S01]  /*0f10*/  IMAD R35, R40, R51, RZ ;  /* 0x0000003328237224 */ /* 0x000fe200078e02ff */
[----:B------:R-:W-:Y:S02]  /*0f20*/  LEA.HI R50, R0, 0x3c, RZ, 0x1a ;  /* 0x0000003c00327811 */ /* 0x000fe400078fd0ff */
[-C--:B------:R-:W-:Y:S02]  /*0f30*/  IADD3 R76, P2, PT, R44, R47.reuse, RZ ;  /* 0x0000002f2c4c7210 */ /* 0x080fe40007f5e0ff */
[----:B------:R-:W-:Y:S02]  /*0f40*/  IADD3 R74, P3, PT, R46, R47, RZ ;  /* 0x0000002f2e4a7210 */ /* 0x000fe40007f7e0ff */
[----:B------:R-:W-:Y:S02]  /*0f50*/  SGXT R17, R17, 0x1 ;  /* 0x000000011111781a */ /* 0x000fe40000000200 */
[----:B------:R-:W-:Y:S01]  /*0f60*/  LEA R66, R51, R38, 0x2 ;  /* 0x0000002633427211 */ /* 0x000fe200078e10ff */
[----:B------:R-:W-:Y:S01]  /*0f70*/  IMAD R37, R50, R51, RZ ;  /* 0x0000003332257224 */ /* 0x000fe200078e02ff */
[----:B------:R-:W-:-:S02]  /*0f80*/  LEA.HI.X.SX32 R77, R44, R45, 0x1, P2 ;  /* 0x0000002d2c4d7211 */ /* 0x000fc400010f0eff */
[----:B------:R-:W-:Y:S02]  /*0f90*/  LEA.HI.X.SX32 R75, R46, R45, 0x1, P3 ;  /* 0x0000002d2e4b7211 */ /* 0x000fe400018f0eff */
[----:B------:R-:W-:Y:S01]  /*0fa0*/  LOP3.LUT R67, R17, 0x90, RZ, 0xc0, !PT ;  /* 0x0000009011437812 */ /* 0x000fe200078ec0ff */
[----:B------:R-:W-:Y:S01]  /*0fb0*/  IMAD R17, R51, 0x4, R66 ;  /* 0x0000000433117824 */ /* 0x000fe200078e0242 */
[-C--:B------:R-:W-:Y:S02]  /*0fc0*/  IADD3 R72, P1, PT, R18, R47.reuse, RZ ;  /* 0x0000002f12487210 */ /* 0x080fe40007f3e0ff */
[-C--:B------:R-:W-:Y:S02]  /*0fd0*/  IADD3 R58, P2, PT, R48, R47.reuse, RZ ;  /* 0x0000002f303a7210 */ /* 0x080fe40007f5e0ff */
[-C--:B------:R-:W-:Y:S02]  /*0fe0*/  IADD3 R56, P3, PT, R34, R47.reuse, RZ ;  /* 0x0000002f22387210 */ /* 0x080fe40007f7e0ff */
[----:B------:R-:W-:-:S02]  /*0ff0*/  IADD3 R52, P4, PT, R35, R47, RZ ;  /* 0x0000002f23347210 */ /* 0x000fc40007f9e0ff */
[-C--:B------:R-:W-:Y:S02]  /*1000*/  LEA.HI.X.SX32 R73, R18, R45.reuse, 0x1, P1 ;  /* 0x0000002d12497211 */ /* 0x080fe400008f0eff */
[-C--:B------:R-:W-:Y:S02]  /*1010*/  LEA.HI.X.SX32 R59, R48, R45.reuse, 0x1, P2 ;  /* 0x0000002d303b7211 */ /* 0x080fe400010f0eff */
[----:B------:R-:W-:Y:S02]  /*1020*/  LEA.HI.X.SX32 R57, R34, R45, 0x1, P3 ;  /* 0x0000002d22397211 */ /* 0x000fe400018f0eff */
[----:B0-----:R-:W-:Y:S02]  /*1030*/  IADD3 R42, P5, PT, R37, R47, RZ ;  /* 0x0000002f252a7210 */ /* 0x001fe40007fbe0ff */
[----:B------:R-:W-:Y:S02]  /*1040*/  LEA.HI.X.SX32 R53, R35, R45, 0x1, P4 ;  /* 0x0000002d23357211 */ /* 0x000fe400020f0eff */
[----:B------:R-:W-:-:S02]  /*1050*/  IADD3 R54, P1, PT, R64, R47, RZ ;  /* 0x0000002f40367210 */ /* 0x000fc40007f3e0ff */
[-C--:B------:R-:W-:Y:S02]  /*1060*/  IADD3 R48, P2, PT, R38, R47.reuse, RZ ;  /* 0x0000002f26307210 */ /* 0x080fe40007f5e0ff */
[-C--:B------:R-:W-:Y:S02]  /*1070*/  IADD3 R46, P3, PT, R66, R47.reuse, RZ ;  /* 0x0000002f422e7210 */ /* 0x080fe40007f7e0ff */
[----:B------:R-:W-:Y:S02]  /*1080*/  IADD3 R44, P4, PT, R17, R47, RZ ;  /* 0x0000002f112c7210 */ /* 0x000fe40007f9e0ff */
[-C--:B------:R-:W-:Y:S02]  /*1090*/  LEA.HI.X.SX32 R43, R37, R45.reuse, 0x1, P5 ;  /* 0x0000002d252b7211 */ /* 0x080fe400028f0eff */
[-C--:B------:R-:W-:Y:S02]  /*10a0*/  LEA.HI.X.SX32 R55, R64, R45.reuse, 0x1, P1 ;  /* 0x0000002d40377211 */ /* 0x080fe400008f0eff */
[----:B------:R-:W-:-:S02]  /*10b0*/  LEA.HI.X.SX32 R49, R38, R45, 0x1, P2 ;  /* 0x0000002d26317211 */ /* 0x000fc400010f0eff */
[-C--:B------:R-:W-:Y:S02]  /*10c0*/  LEA.HI.X.SX32 R47, R66, R45.reuse, 0x1, P3 ;  /* 0x0000002d422f7211 */ /* 0x080fe400018f0eff */
[----:B------:R-:W-:Y:S02]  /*10d0*/  LEA.HI.X.SX32 R45, R17, R45, 0x1, P4 ;  /* 0x0000002d112d7211 */ /* 0x000fe400020f0eff */
[----:B------:R-:W-:Y:S01]  /*10e0*/  LOP3.LUT R38, R67, 0x7f, R0, 0x78, !PT ;  /* 0x0000007f43267812 */ /* 0x000fe200078e7800 */
[----:B------:R-:W-:Y:S06]  /*10f0*/  @P0 BRA `(.L_x_5) ;  /* 0x0000000000180947 */ /* 0x000fec0003800000 */
[----:B------:R-:W-:Y:S01]  /*1100*/  ELECT P1, URZ, PT ;  /* 0x0000000000ff782f */ /* 0x000fe20003820000 */
[----:B------:R-:W-:Y:S01]  /*1110*/  IMAD.MOV.U32 R17, RZ, RZ, 0x1 ;  /* 0x00000001ff117424 */ /* 0x000fe200078e00ff */
[----:B------:R-:W-:Y:S01]  /*1120*/  UMOV UR4, 0x40 ;  /* 0x0000004000047882 */ /* 0x000fe20000000000 */
[----:B------:R-:W-:Y:S01]  /*1130*/  UVIRTCOUNT.DEALLOC.SMPOOL 0x80 ;  /* 0x000000800000784c */ /* 0x000fe20000000000 */
[----:B------:R-:W-:-:S09]  /*1140*/  ULEA UR4, UR6, UR4, 0x18 ;  /* 0x0000000406047291 */ /* 0x000fd2000f8ec0ff */
[----:B------:R0:W-:Y:S03]  /*1150*/  @P1 STS.U8 [UR4], R17 ;  /* 0x00000011ff001988 */ /* 0x0001e60008000004 */
.L_x_5:
[----:B------:R-:W-:Y:S01]  /*1160*/  USHF.L.U32 UR4, UR24, 0x15, URZ ;  /* 0x0000001518047899 */ /* 0x000fe200080006ff */
[----:B------:R-:W-:Y:S01]  /*1170*/  LOP3.LUT R37, R38, 0x20, RZ, 0x3c, !PT ;  /* 0x0000002026257812 */ /* 0x000fe200078e3cff */
[----:B------:R-:W-:Y:S01]  /*1180*/  ULOP3.LUT UR18, UR24, 0x4, URZ, 0xc0, !UPT ;  /* 0x0000000418127892 */ /* 0x000fe2000f8ec0ff */
[----:B-----5:R1:W-:Y:S01]  /*1190*/  STS.U8 [R38+UR14], R3 ;  /* 0x0000000326007988 */ /* 0x0203e2000800000e */
[----:B------:R-:W-:Y:S01]  /*11a0*/  ULOP3.LUT UR6, UR4, 0x600000, URZ, 0xc0, !UPT ;  /* 0x0060000004067892 */ /* 0x000fe2000f8ec0ff */
[----:B------:R-:W-:Y:S01]  /*11b0*/  LOP3.LUT P1, RZ, R0, 0xff, RZ, 0xc0, !PT ;  /* 0x000000ff00ff7812 */ /* 0x000fe2000782c0ff */
[----:B------:R-:W-:Y:S01]  /*11c0*/  UMOV UR5, 0x1 ;  /* 0x0000000100057882 */ /* 0x000fe20000000000 */
[----:B------:R-:W-:Y:S01]  /*11d0*/  STS.U8 [R38+UR14+0x400], R7 ;  /* 0x0004000726007988 */ /* 0x000fe2000800000e */
[----:B------:R-:W-:Y:S02]  /*11e0*/  UIADD3 UR16, UPT, UPT, UR15, UR6, URZ ;  /* 0x000000060f107290 */ /* 0x000fe4000fffe0ff */
[----:B------:R-:W-:-:S02]  /*11f0*/  UIADD3 UR19, UPT, UPT, UR14, 0x7000, URZ ;  /* 0x000070000e137890 */ /* 0x000fc4000fffe0ff */
[----:B------:R-:W-:Y:S01]  /*1200*/  STS.U8 [R38+UR14+0x800], R11 ;  /* 0x0008000b26007988 */ /* 0x000fe2000800000e */
[----:B------:R-:W-:Y:S01]  /*1210*/  ULEA UR16, UR18, UR16, 0x3 ;  /* 0x0000001012107291 */ /* 0x000fe2000f8e18ff */
[----:B-1----:R-:W-:Y:S01]  /*1220*/  LOP3.LUT R3, R38, 0x40, RZ, 0x3c, !PT ;  /* 0x0000004026037812 */ /* 0x002fe200078e3cff */
[----:B------:R-:W1:Y:S01]  /*1230*/  LDCU UR22, c[0x0][0x3f0] ;  /* 0x00007e00ff1677ac */ /* 0x000e620008000800 */
[----:B------:R-:W-:Y:S02]  /*1240*/  STS.U8 [R38+UR14+0xc00], R15 ;  /* 0x000c000f26007988 */ /* 0x000fe4000800000e */
[----:B------:R-:W-:Y:S02]  /*1250*/  VOTEU.ALL UP0, P1 ;  /* 0x0000000000ff7886 */ /* 0x000fe40000800000 */
[----:B------:R-:W-:Y:S01]  /*1260*/  STS.U8 [R38+UR14+0x1000], R23 ;  /* 0x0010001726007988 */ /* 0x000fe2000800000e */
[----:B------:R-:W-:-:S03]  /*1270*/  VOTEU.ALL UP1, P1 ;  /* 0x0000000000ff7886 */ /* 0x000fc60000820000 */
[----:B------:R-:W-:Y:S01]  /*1280*/  STS.U8 [R38+UR14+0x1400], R27 ;  /* 0x0014001b26007988 */ /* 0x000fe2000800000e */
[----:B------:R-:W-:-:S04]  /*1290*/  @!UP0 UIADD3 UR8, UPT, UPT, -UR5, 0x100000, URZ ;  /* 0x0010000005088890 */ /* 0x000fc8000fffe1ff */
[----:B------:R-:W-:Y:S02]  /*12a0*/  @!UP0 USHF.L.U32 UR9, UR8, 0xb, URZ ;  /* 0x0000000b08098899 */ /* 0x000fe400080006ff */
[----:B------:R-:W-:Y:S01]  /*12b0*/  @!UP0 USHF.L.U32 UR8, UR8, 0x1, URZ ;  /* 0x0000000108088899 */ /* 0x000fe200080006ff */
[----:B------:R-:W-:Y:S04]  /*12c0*/  STS.U8 [R38+UR14+0x1800], R31 ;  /* 0x0018001f26007988 */ /* 0x000fe8000800000e */
[----:B------:R-:W-:Y:S01]  /*12d0*/  STS.U8 [R38+UR14+0x1c00], R41 ;  /* 0x001c002926007988 */ /* 0x000fe2000800000e */
[----:B-1----:R-:W-:-:S03]  /*12e0*/  ISETP.LT.AND P2, PT, RZ, UR22, PT ;  /* 0x00000016ff007c0c */ /* 0x002fc6000bf41270 */
[----:B------:R1:W-:Y:S04]  /*12f0*/  STS.U8 [R37+UR14+0x100], R4 ;  /* 0x0001000425007988 */ /* 0x0003e8000800000e */
[----:B------:R-:W-:Y:S04]  /*1300*/  STS.U8 [R37+UR14+0x500], R8 ;  /* 0x0005000825007988 */ /* 0x000fe8000800000e */
[----:B------:R-:W-:Y:S01]  /*1310*/  STS.U8 [R37+UR14+0x900], R12 ;  /* 0x0009000c25007988 */ /* 0x000fe2000800000e */
[----:B-1----:R-:W-:-:S03]  /*1320*/  LOP3.LUT R4, R38, 0x60, RZ, 0x3c, !PT ;  /* 0x0000006026047812 */ /* 0x002fc600078e3cff */
[----:B------:R-:W-:Y:S04]  /*1330*/  STS.U8 [R37+UR14+0xd00], R16 ;  /* 0x000d001025007988 */ /* 0x000fe8000800000e */
[----:B------:R-:W-:Y:S04]  /*1340*/  STS.U8 [R37+UR14+0x1100], R22 ;  /* 0x0011001625007988 */ /* 0x000fe8000800000e */
[----:B------:R-:W-:Y:S04]  /*1350*/  STS.U8 [R37+UR14+0x1500], R26 ;  /* 0x0015001a25007988 */ /* 0x000fe8000800000e */
[----:B------:R-:W-:Y:S04]  /*1360*/  STS.U8 [R37+UR14+0x1900], R30 ;  /* 0x0019001e25007988 */ /* 0x000fe8000800000e */
[----:B------:R-:W-:Y:S04]  /*1370*/  STS.U8 [R37+UR14+0x1d00], R68 ;  /* 0x001d004425007988 */ /* 0x000fe8000800000e */
[----:B------:R1:W-:Y:S04]  /*1380*/  STS.U8 [R3+UR14+0x200], R5 ;  /* 0x0002000503007988 */ /* 0x0003e8000800000e */
[----:B------:R-:W-:Y:S04]  /*1390*/  STS.U8 [R3+UR14+0x600], R9 ;  /* 0x0006000903007988 */ /* 0x000fe8000800000e */
[----:B------:R-:W-:Y:S01]  /*13a0*/  STS.U8 [R3+UR14+0xa00], R13 ;  /* 0x000a000d03007988 */ /* 0x000fe2000800000e */
[----:B------:R-:W-:Y:S03]  /*13b0*/  STTM.x32 tmem[UR16], RZ ;  /* 0x000000ff000079ed */ /* 0x000fe600082c0010 */
[----:B------:R-:W-:Y:S01]  /*13c0*/  STS.U8 [R3+UR14+0xe00], R20 ;  /* 0x000e001403007988 */ /* 0x000fe2000800000e */
[----:B-1----:R-:W-:-:S03]  /*13d0*/  PRMT R5, RZ, 0x7610, R5 ;  /* 0x00007610ff057816 */ /* 0x002fc60000000005 */
[----:B------:R-:W-:Y:S04]  /*13e0*/  STS.U8 [R3+UR14+0x1200], R24 ;  /* 0x0012001803007988 */ /* 0x000fe8000800000e */
[----:B------:R-:W-:Y:S04]  /*13f0*/  STS.U8 [R3+UR14+0x1600], R28 ;  /* 0x0016001c03007988 */ /* 0x000fe8000800000e */
[----:B------:R-:W-:Y:S04]  /*1400*/  STS.U8 [R3+UR14+0x1a00], R32 ;  /* 0x001a002003007988 */ /* 0x000fe8000800000e */
[----:B------:R1:W-:Y:S04]  /*1410*/  STS.U8 [R3+UR14+0x1e00], R61 ;  /* 0x001e003d03007988 */ /* 0x0003e8000800000e */
[----:B------:R-:W-:Y:S04]  /*1420*/  STS.U8 [R4+UR14+0x300], R6 ;  /* 0x0003000604007988 */ /* 0x000fe8000800000e */
[----:B------:R-:W-:Y:S01]  /*1430*/  STS.U8 [R4+UR14+0x700], R10 ;  /* 0x0007000a04007988 */ /* 0x000fe2000800000e */
[----:B------:R-:W-:-:S02]  /*1440*/  PRMT R7, RZ, 0x7610, R7 ;  /* 0x00007610ff077816 */ /* 0x000fc40000000007 */
[----:B-1----:R-:W-:Y:S01]  /*1450*/  PRMT R3, RZ, 0x7610, R3 ;  /* 0x00007610ff037816 */ /* 0x002fe20000000003 */
[----:B------:R-:W-:Y:S04]  /*1460*/  STS.U8 [R4+UR14+0xb00], R14 ;  /* 0x000b000e04007988 */ /* 0x000fe8000800000e */
[----:B------:R-:W-:Y:S04]  /*1470*/  STS.U8 [R4+UR14+0xf00], R21 ;  /* 0x000f001504007988 */ /* 0x000fe8000800000e */
[----:B------:R-:W-:Y:S04]  /*1480*/  STS.U8 [R4+UR14+0x1300], R25 ;  /* 0x0013001904007988 */ /* 0x000fe8000800000e */
[----:B------:R-:W-:Y:S04]  /*1490*/  STS.U8 [R4+UR14+0x1700], R29 ;  /* 0x0017001d04007988 */ /* 0x000fe8000800000e */
[----:B------:R-:W-:Y:S04]  /*14a0*/  STS.U8 [R4+UR14+0x1b00], R39 ;  /* 0x001b002704007988 */ /* 0x000fe8000800000e */
[----:B------:R1:W-:Y:S01]  /*14b0*/  STS.U8 [R4+UR14+0x1f00], R65 ;  /* 0x001f004104007988 */ /* 0x0003e2000800000e */
[----:B------:R-:W2:Y:S02]  /*14c0*/  FENCE.VIEW.ASYNC.T ;  /* 0x00000000000073c6 */ /* 0x000ea40000000200 */
[----:B--2---:R-:W-:Y:S01]  /*14d0*/  BAR.SYNC.DEFER_BLOCKING 0x0 ;  /* 0x0000000000007b1d */ /* 0x004fe20000010000 */
[----:B------:R-:W-:-:S02]  /*14e0*/  PRMT R9, RZ, 0x7610, R9 ;  /* 0x00007610ff097816 */ /* 0x000fc40000000009 */
[----:B------:R-:W-:Y:S02]  /*14f0*/  PRMT R11, RZ, 0x7610, R11 ;  /* 0x00007610ff0b7816 */ /* 0x000fe4000000000b */
[----:B------:R-:W-:Y:S01]  /*1500*/  PRMT R13, RZ, 0x7610, R13 ;  /* 0x00007610ff0d7816 */ /* 0x000fe2000000000d */
[----:B------:R-:W2:Y:S02]  /*1510*/  FENCE.VIEW.ASYNC.S ;  /* 0x00000000000073c6 */ /* 0x000ea40000000000 */
[----:B--2---:R2:W3:Y:S02]  /*1520*/  @!UP1 SYNCS.EXCH.64 URZ, [UR19], UR8 ;  /* 0x0000000813ff95b2 */ /* 0x0044e40008000100 */
[----:B---3--:R-:W-:Y:S01]  /*1530*/  BAR.SYNC.DEFER_BLOCKING 0x0 ;  /* 0x0000000000007b1d */ /* 0x008fe20000010000 */
[----:B------:R-:W-:Y:S02]  /*1540*/  PRMT R15, RZ, 0x7610, R15 ;  /* 0x00007610ff0f7816 */ /* 0x000fe4000000000f */
[----:B0-----:R-:W-:-:S02]  /*1550*/  PRMT R17, RZ, 0x7610, R17 ;  /* 0x00007610ff117816 */ /* 0x001fc40000000011 */
[----:B-1----:R-:W-:Y:S02]  /*1560*/  PRMT R4, RZ, 0x7610, R4 ;  /* 0x00007610ff047816 */ /* 0x002fe40000000004 */
[----:B------:R-:W-:Y:S02]  /*1570*/  PRMT R6, RZ, 0x7610, R6 ;  /* 0x00007610ff067816 */ /* 0x000fe40000000006 */
[----:B------:R-:W-:Y:S02]  /*1580*/  PRMT R8, RZ, 0x7610, R8 ;  /* 0x00007610ff087816 */ /* 0x000fe40000000008 */
[----:B------:R-:W-:Y:S02]  /*1590*/  PRMT R10, RZ, 0x7610, R10 ;  /* 0x00007610ff0a7816 */ /* 0x000fe4000000000a */
[----:B------:R-:W-:Y:S02]  /*15a0*/  PRMT R12, RZ, 0x7610, R12 ;  /* 0x00007610ff0c7816 */ /* 0x000fe4000000000c */
[----:B------:R-:W-:-:S02]  /*15b0*/  PRMT R14, RZ, 0x7610, R14 ;  /* 0x00007610ff0e7816 */ /* 0x000fc4000000000e */
[----:B------:R-:W-:Y:S02]  /*15c0*/  PRMT R16, RZ, 0x7610, R16 ;  /* 0x00007610ff107816 */ /* 0x000fe40000000010 */
[----:B------:R-:W-:Y:S01]  /*15d0*/  PRMT R18, RZ, 0x7610, R18 ;  /* 0x00007610ff127816 */ /* 0x000fe20000000012 */
[----:B------:R-:W3:Y:S04]  /*15e0*/  @P2 LDG.E.U8 R3, desc[UR26][R84.64] ;  /* 0x0000001a54032981 */ /* 0x000ee8000c1e1100 */
[----:B------:R-:W4:Y:S04]  /*15f0*/  @P2 LDG.E.U8 R5, desc[UR26][R80.64] ;  /* 0x0000001a50052981 */ /* 0x000f28000c1e1100 */
        /* <DEDUP_REMOVED lines=13> */
[----:B------:R-:W4:Y:S01]  /*16d0*/  @P2 LDG.E.U8 R18, desc[UR26][R42.64] ;  /* 0x0000001a2a122981 */ /* 0x000f22000c1e1100 */
[----:B--2---:R-:W-:-:S04]  /*16e0*/  @!UP0 UIADD3 UR8, UPT, UPT, -UR5, 0x100000, URZ ;  /* 0x0010000005088890 */ /* 0x004fc8000fffe1ff */
[----:B------:R-:W-:Y:S02]  /*16f0*/  @!UP0 USHF.L.U32 UR9, UR8, 0xb, URZ ;  /* 0x0000000b08098899 */ /* 0x000fe400080006ff */
[----:B------:R-:W-:Y:S01]  /*1700*/  @!UP0 USHF.L.U32 UR8, UR8, 0x1, URZ ;  /* 0x0000000108088899 */ /* 0x000fe200080006ff */
[----:B------:R-:W-:Y:S01]  /*1710*/  VOTEU.ALL UP1, P1 ;  /* 0x0000000000ff7886 */ /* 0x000fe20000820000 */
[----:B------:R-:W-:-:S04]  /*1720*/  @!UP0 UIADD3 UR4, UPT, UPT, -UR5, 0x100000, URZ ;  /* 0x0010000005048890 */ /* 0x000fc8000fffe1ff */
[----:B------:R-:W-:Y:S02]  /*1730*/  @!UP0 USHF.L.U32 UR5, UR4, 0xb, URZ ;  /* 0x0000000b04058899 */ /* 0x000fe400080006ff */
[----:B------:R-:W-:Y:S02]  /*1740*/  @!UP0 USHF.L.U32 UR4, UR4, 0x1, URZ ;  /* 0x0000000104048899 */ /* 0x000fe400080006ff */
[----:B------:R-:W-:Y:S01]  /*1750*/  UIADD3 UR17, UPT, UPT, UR15, 0x40, URZ ;  /* 0x000000400f117890 */ /* 0x000fe2000fffe0ff */
[----:B------:R-:W-:Y:S01]  /*1760*/  ISETP.EQ.U32.AND P3, PT, RZ, UR24, P2 ;  /* 0x00000018ff007c0c */ /* 0x000fe20009762070 */
[----:B------:R-:W-:Y:S02]  /*1770*/  UIADD3 UR10, UPT, UPT, UR14, 0x5000, URZ ;  /* 0x000050000e0a7890 */ /* 0x000fe4000fffe0ff */
[----:B------:R-:W-:-:S04]  /*1780*/  UIADD3 UR6, UPT, UPT, UR6, UR17, URZ ;  /* 0x0000001106067290 */ /* 0x000fc8000fffe0ff */
[----:B------:R-:W-:Y:S01]  /*1790*/  ULEA UR18, UR18, UR6, 0x12 ;  /* 0x0000000612127291 */ /* 0x000fe2000f8e90ff */
[----:B------:R0:W1:Y:S01]  /*17a0*/  @!UP1 SYNCS.EXCH.64 URZ, [UR14+0x7008], UR8 ;  /* 0x007008080eff95b2 */ /* 0x0000620008000100 */
[----:B------:R-:W-:Y:S01]  /*17b0*/  VOTEU.ALL UP1, P1 ;  /* 0x0000000000ff7886 */ /* 0x000fe20000820000 */
[----:B---3--:R0:W-:Y:S04]  /*17c0*/  STS.U8 [R38+UR14+0x4000], R3 ;  /* 0x0040000326007988 */ /* 0x0081e8000800000e */
[----:B----4-:R0:W-:Y:S04]  /*17d0*/  STS.U8 [R38+UR14+0x4200], R5 ;  /* 0x0042000526007988 */ /* 0x0101e8000800000e */
[----:B------:R0:W-:Y:S04]  /*17e0*/  STS.U8 [R38+UR14+0x4400], R7 ;  /* 0x0044000726007988 */ /* 0x0001e8000800000e */
        /* <DEDUP_REMOVED lines=12> */
[----:B------:R0:W-:Y:S01]  /*18b0*/  STS.U8 [R37+UR14+0x4f00], R18 ;  /* 0x004f001225007988 */ /* 0x0001e2000800000e */
[----:B-1----:R1:W-:Y:S06]  /*18c0*/  MEMBAR.ALL.CTA ;  /* 0x0000000000007992 */ /* 0x0023ec0000008000 */
[----:B-1----:R-:W-:Y:S04]  /*18d0*/  FENCE.VIEW.ASYNC.S ;  /* 0x00000000000073c6 */ /* 0x002fe80000000000 */
[----:B------:R-:W1:Y:S02]  /*18e0*/  FENCE.VIEW.ASYNC.S ;  /* 0x00000000000073c6 */ /* 0x000e640000000000 */
[----:B-1----:R0:W1:Y:S02]  /*18f0*/  @!UP1 SYNCS.EXCH.64 URZ, [UR14+0x5000], UR4 ;  /* 0x005000040eff95b2 */ /* 0x0020640008000100 */
[----:B-1----:R-:W-:Y:S06]  /*1900*/  BAR.SYNC.DEFER_BLOCKING 0x0 ;  /* 0x0000000000007b1d */ /* 0x002fec0000010000 */
[----:B0-----:R-:W-:Y:S05]  /*1910*/  @!P3 BRA `(.L_x_6) ;  /* 0x000000000068b947 */ /* 0x001fea0003800000 */
[----:B------:R-:W-:Y:S02]  /*1920*/  UIADD3 UR4, UPT, UPT, UR14, 0x4000, URZ ;  /* 0x000040000e047890 */ /* 0x000fe4000fffe0ff */
[----:B------:R-:W-:Y:S02]  /*1930*/  USHF.R.U32.HI UR6, URZ, 0x4, UR14 ;  /* 0x00000004ff067899 */ /* 0x000fe4000801160e */
[----:B------:R-:W-:Y:S02]  /*1940*/  USHF.R.U32.HI UR4, URZ, 0x4, UR4 ;  /* 0x00000004ff047899 */ /* 0x000fe40008011604 */
[----:B------:R-:W-:Y:S02]  /*1950*/  USGXT.U32 UR6, UR6, 0xe ;  /* 0x0000000e0606789a */ /* 0x000fe40008000000 */
[----:B------:R-:W-:Y:S01]  /*1960*/  USGXT.U32 UR8, UR4, 0xe ;  /* 0x0000000e0408789a */ /* 0x000fe20008000000 */
[----:B------:R-:W-:Y:S01]  /*1970*/  UMOV UR12, 0x100 ;  /* 0x00000100000c7882 */ /* 0x000fe20000000000 */
[----:B------:R-:W-:Y:S01]  /*1980*/  UMOV UR13, 0x40004040 ;  /* 0x40004040000d7882 */ /* 0x000fe20000000000 */
[----:B------:R-:W-:Y:S01]  /*1990*/  UMOV UR20, 0xfffffffe ;  /* 0xfffffffe00147882 */ /* 0x000fe20000000000 */
[----:B------:R-:W-:Y:S01]  /*19a0*/  UMOV UR21, 0x7fffbfdf ;  /* 0x7fffbfdf00157882 */ /* 0x000fe20000000000 */
[----:B------:R-:W-:Y:S01]  /*19b0*/  UMOV UR7, URZ ;  /* 0x000000ff00077c82 */ /* 0x000fe20008000000 */
[----:B------:R-:W-:Y:S01]  /*19c0*/  UMOV UR9, URZ ;  /* 0x000000ff00097c82 */ /* 0x000fe20008000000 */
[----:B------:R-:W-:-:S02]  /*19d0*/  UIADD3.64 UR12, UPT, UPT, UR6, UR12, URZ ;  /* 0x0000000c060c7297 */ /* 0x000fc4000fffe0ff */
[----:B------:R-:W-:Y:S01]  /*19e0*/  UIADD3.64 UR20, UPT, UPT, UR8, -UR20, URZ ;  /* 0x8000001408147297 */ /* 0x000fe2000fffe0ff */
[----:B------:R-:W-:Y:S01]  /*19f0*/  UMOV UR28, 0x0 ;  /* 0x00000000001c7882 */ /* 0x000fe20000000000 */
[----:B------:R-:W-:Y:S01]  /*1a00*/  UMOV UR29, 0x8108010 ;  /* 0x08108010001d7882 */ /* 0x000fe20000000000 */
[----:B------:R-:W-:Y:S01]  /*1a10*/  UMOV UR4, UR10 ;  /* 0x0000000a00047c82 */ /* 0x000fe20008000000 */
[----:B------:R-:W-:Y:S01]  /*1a20*/  UMOV UR5, URZ ;  /* 0x000000ff00057c82 */ /* 0x000fe20008000000 */
[----:B------:R-:W-:Y:S01]  /*1a30*/  UMOV UR7, 0x40004040 ;  /* 0x4000404000077882 */ /* 0x000fe20000000000 */
[----:B------:R-:W-:Y:S01]  /*1a40*/  UMOV UR9, 0x80004020 ;  /* 0x8000402000097882 */ /* 0x000fe20000000000 */
[----:B------:R-:W-:Y:S01]  /*1a50*/  UMOV UR30, 0x0 ;  /* 0x00000000001e7882 */ /* 0x000fe20000000000 */
[----:B------:R-:W-:Y:S01]  /*1a60*/  UMOV UR31, 0x8108010 ;  /* 0x08108010001f7882 */ /* 0x000fe20000000000 */
[----:B------:R-:W-:Y:S01]  /*1a70*/  UMOV UR4, UR4 ;  /* 0x0000000400047c82 */ /* 0x000fe20008000000 */
[----:B------:R0:W-:Y:S01]  /*1a80*/  UTCQMMA gdesc[UR6], gdesc[UR8], tmem[UR17], tmem[UR28], idesc[UR29], !UPT ;  /* 0x00ff1c08060075ea */ /* 0x0001e2000f800311 */
[----:B------:R0:W-:Y:S01]  /*1a90*/  UTCQMMA gdesc[UR12], gdesc[UR20], tmem[UR17], tmem[UR30], idesc[UR31], UPT ;  /* 0x00ff1e140c0075ea */ /* 0x0001e2000b800311 */
[----:B------:R0:W-:Y:S01]  /*1aa0*/  UTCBAR [UR4], URZ ;  /* 0x000000ff040073e9 */ /* 0x0001e200080000ff */
[----:B------:R-:W-:Y:S01]  /*1ab0*/  NOP ;  /* 0x0000000000007918 */ /* 0x000fe20000000000 */
.L_x_6:
[----:B------:R-:W-:Y:S05]  /*1ac0*/  @!P2 BRA `(.L_x_7) ;  /* 0x000000000008a947 */ /* 0x000fea0003800000 */
[----:B------:R-:W1:Y:S02]  /*1ad0*/  SYNCS.PHASECHK.TRANS64.TRYWAIT P4, [UR14+0x5000], RZ ;  /* 0x005000ffff0075a7 */ /* 0x000e64000808110e */
[----:B-1----:R-:W-:Y:S05]  /*1ae0*/  @!P4 BRA `(.L_x_8) ;  /* 0x00000054002cc947 */ /* 0x002fea0003800000 */
.L_x_7:
[----:B------:R-:W-:Y:S06]  /*1af0*/  BAR.SYNC.DEFER_BLOCKING 0x0 ;  /* 0x0000000000007b1d */ /* 0x000fec0000010000 */
[----:B0-----:R-:W0:Y:S02]  /*1b00*/  LDCU UR6, c[0x0][0x3a8] ;  /* 0x00007500ff0677ac */ /* 0x001e240008000800 */
[----:B------:R-:W1:Y:S01]  /*1b10*/  LDC.64 R88, c[0x0][0x390] ;  /* 0x0000e400ff587b82 */ /* 0x000e620000000a00 */
[----:B------:R-:W-:Y:S01]  /*1b20*/  LDTM.16dp32bit_t0_t15.x32 R4, tmem[UR18] ;  /* 0x00000012000479ee */ /* 0x000fe20008a80000 */
[----:B------:R-:W0:Y:S01]  /*1b30*/  LDTM.16dp32bit_t16_t31.x32 R4, tmem[UR18+0x20] ;  /* 0x00002012000479ee */ /* 0x000e220008aa0000 */
[----:B------:R-:W2:Y:S01]  /*1b40*/  LDCU.64 UR20, c[0x0][0x3d0] ;  /* 0x00007a00ff1477ac */ /* 0x000ea20008000a00 */
[----:B------:R-:W3:Y:S01]  /*1b50*/  @!P1 SYNCS.CCTL.IV [UR14+0x5000] ;  /* 0x00500000ff0099b1 */ /* 0x000ee2000800000e */
[----:B------:R-:W-:Y:S01]  /*1b60*/  NOP ;  /* 0x0000000000007918 */ /* 0x000fe20000000000 */
[----:B--2---:R-:W-:Y:S01]  /*1b70*/  UIMAD UR4, UR11, UR20, URZ ;  /* 0x000000140b0472a4 */ /* 0x004fe2000f8e02ff */
[----:B0-----:R-:W-:Y:S01]  /*1b80*/  FMUL R3, R4, UR6 ;  /* 0x0000000604037c20 */ /* 0x001fe20008400000 */
[----:B------:R-:W-:Y:S01]  /*1b90*/  FMUL R64, R5, UR6 ;  /* 0x0000000605407c20 */ /* 0x000fe20008400000 */
[----:B------:R-:W-:Y:S01]  /*1ba0*/  FMUL R39, R6, UR6 ;  /* 0x0000000606277c20 */ /* 0x000fe20008400000 */
[----:B------:R-:W-:Y:S01]  /*1bb0*/  FMUL R41, R7, UR6 ;  /* 0x0000000607297c20 */ /* 0x000fe20008400000 */
[----:B------:R-:W-:Y:S01]  /*1bc0*/  FMUL R66, R8, UR6 ;  /* 0x0000000608427c20 */ /* 0x000fe20008400000 */
[----:B------:R-:W-:-:S02]  /*1bd0*/  USHF.R.S32.HI UR5, URZ, 0x1f, UR4 ;  /* 0x0000001fff057899 */ /* 0x000fc40008011404 */
[----:B------:R-:W-:Y:S01]  /*1be0*/  FMNMX3 R39, R3, R64, R39, !PT ;  /* 0x0000004003277276 */ /* 0x000fe20007800027 */
[----:B------:R-:W-:Y:S01]  /*1bf0*/  FMUL R3, R9, UR6 ;  /* 0x0000000609037c20 */ /* 0x000fe20008400000 */
[----:B------:R-:W-:Y:S02]  /*1c00*/  FMUL R64, R10, UR6 ;  /* 0x000000060a407c20 */ /* 0x000fe40008400000 */
[----:B------:R-:W-:Y:S01]  /*1c10*/  FMNMX3 R41, R39, R41, R66, !PT ;  /* 0x0000002927297276 */ /* 0x000fe20007800042 */
[----:B------:R-:W-:Y:S01]  /*1c20*/  FMUL R39, R11, UR6 ;  /* 0x000000060b277c20 */ /* 0x000fe20008400000 */
[----:B------:R-:W-:Y:S02]  /*1c30*/  FMUL R66, R12, UR6 ;  /* 0x000000060c427c20 */ /* 0x000fe40008400000 */
[----:B------:R-:W-:Y:S01]  /*1c40*/  FMNMX3 R41, R41, R3, R64, !PT ;  /* 0x0000000329297276 */ /* 0x000fe20007800040 */
[----:B------:R-:W-:Y:S01]  /*1c50*/  FMUL R3, R13, UR6 ;  /* 0x000000060d037c20 */ /* 0x000fe20008400000 */
[----:B------:R-:W-:-:S02]  /*1c60*/  FMUL R64, R14, UR6 ;  /* 0x000000060e407c20 */ /* 0x000fc40008400000 */
        /* <DEDUP_REMOVED lines=31> */
[----:B------:R-:W-:-:S03]  /*1e60*/  FMUL R39, R35, UR6 ;  /* 0x0000000623277c20 */ /* 0x000fc60008400000 */
[----:B------:R-:W-:-:S04]  /*1e70*/  FMNMX3 R64, R41, R3, R64, !PT ;  /* 0x0000000329407276 */ /* 0x000fc80007800040 */
[----:B------:R-:W-:-:S05]  /*1e80*/  FMNMX R39, R39, R64, !PT ;  /* 0x0000004027277209 */ /* 0x000fca0007800000 */
[----:B------:R-:W0:Y:S02]  /*1e90*/  SHFL.BFLY PT, R64, R39, 0x10, 0x1f ;  /* 0x0e001f0027407f89 */ /* 0x000e2400000e0000 */
[----:B0-----:R-:W-:Y:S02]  /*1ea0*/  FMNMX3 R41, R39, -INF , R64, !PT ;  /* 0xff80000027297876 */ /* 0x001fe40007800040 */
[----:B------:R-:W0:Y:S03]  /*1eb0*/  LDC R39, c[0x0][0x3d8] ;  /* 0x0000f600ff277b82 */ /* 0x000e260000000800 */
[--C-:B------:R-:W-:Y:S01]  /*1ec0*/  FFMA R5, R5, UR6, -R41.reuse ;  /* 0x0000000605057c23 */ /* 0x100fe20008000829 */
[--C-:B------:R-:W-:Y:S01]  /*1ed0*/  FFMA R6, R6, UR6, -R41.reuse ;  /* 0x0000000606067c23 */ /* 0x100fe20008000829 */
[--C-:B------:R-:W-:Y:S01]  /*1ee0*/  FFMA R7, R7, UR6, -R41.reuse ;  /* 0x0000000607077c23 */ /* 0x100fe20008000829 */
[--C-:B------:R-:W-:Y:S01]  /*1ef0*/  FFMA R4, R4, UR6, -R41.reuse ;  /* 0x0000000604047c23 */ /* 0x100fe20008000829 */
[--C-:B------:R-:W-:Y:S01]  /*1f00*/  FFMA R13, R13, UR6, -R41.reuse ;  /* 0x000000060d0d7c23 */ /* 0x100fe20008000829 */
[----:B------:R-:W-:Y:S01]  /*1f10*/  FMUL R5, R5, 1.4426950216293334961 ;  /* 0x3fb8aa3b05057820 */ /* 0x000fe20000400000 */
[----:B------:R-:W-:Y:S01]  /*1f20*/  FMUL R3, R6, 1.4426950216293334961 ;  /* 0x3fb8aa3b06037820 */ /* 0x000fe20000400000 */
[--C-:B------:R-:W-:Y:S01]  /*1f30*/  FFMA R8, R8, UR6, -R41.reuse ;  /* 0x0000000608087c23 */ /* 0x100fe20008000829 */
[----:B------:R-:W-:Y:S01]  /*1f40*/  FMUL R6, R7, 1.4426950216293334961 ;  /* 0x3fb8aa3b07067820 */ /* 0x000fe20000400000 */
[--C-:B------:R-:W-:Y:S01]  /*1f50*/  FFMA R10, R10, UR6, -R41.reuse ;  /* 0x000000060a0a7c23 */ /* 0x100fe20008000829 */
[----:B------:R-:W-:Y:S01]  /*1f60*/  FMUL R4, R4, 1.4426950216293334961 ;  /* 0x3fb8aa3b04047820 */ /* 0x000fe20000400000 */
[----:B------:R-:W-:Y:S01]  /*1f70*/  FMUL R7, R13, 1.4426950216293334961 ;  /* 0x3fb8aa3b0d077820 */ /* 0x000fe20000400000 */
[--C-:B------:R-:W-:Y:S01]  /*1f80*/  FFMA R17, R17, UR6, -R41.reuse ;  /* 0x0000000611117c23 */ /* 0x100fe20008000829 */
[--C-:B------:R-:W-:Y:S01]  /*1f90*/  SHF.R.U32.HI R13, RZ, 0x2, R0.reuse ;  /* 0x00000002ff0d7819 */ /* 0x100fe20000011600 */
[----:B------:R-:W-:Y:S01]  /*1fa0*/  FMUL R65, R8, 1.4426950216293334961 ;  /* 0x3fb8aa3b08417820 */ /* 0x000fe20000400000 */
[--C-:B------:R-:W-:Y:S01]  /*1fb0*/  FFMA R9, R9, UR6, -R41.reuse ;  /* 0x0000000609097c23 */ /* 0x100fe20008000829 */
[----:B------:R-:W-:Y:S01]  /*1fc0*/  FMUL R8, R10, 1.4426950216293334961 ;  /* 0x3fb8aa3b0a087820 */ /* 0x000fe20000400000 */
[--C-:B------:R-:W-:Y:S01]  /*1fd0*/  FFMA R11, R11, UR6, -R41.reuse ;  /* 0x000000060b0b7c23 */ /* 0x100fe20008000829 */
[----:B------:R2:W-:Y:S01]  /*1fe0*/  MUFU.EX2 R64, R4 ;  /* 0x0000000400407308 */ /* 0x0005e20000000800 */
[--C-:B------:R-:W-:Y:S01]  /*1ff0*/  FFMA R14, R14, UR6, -R41.reuse ;  /* 0x000000060e0e7c23 */ /* 0x100fe20008000829 */
[----:B------:R-:W-:Y:S01]  /*2000*/  FMUL R10, R17, 1.4426950216293334961 ;  /* 0x3fb8aa3b110a7820 */ /* 0x000fe20000400000 */
[----:B------:R-:W-:Y:S01]  /*2010*/  LOP3.LUT R17, R13, 0x38, RZ, 0xc0, !PT ;  /* 0x000000380d117812 */ /* 0x000fe200078ec0ff */
[--C-:B------:R-:W-:Y:S01]  /*2020*/  FFMA R18, R18, UR6, -R41.reuse ;  /* 0x0000000612127c23 */ /* 0x100fe20008000829 */
[--C-:B------:R-:W-:Y:S01]  /*2030*/  FFMA R12, R12, UR6, -R41.reuse ;  /* 0x000000060c0c7c23 */ /* 0x100fe20008000829 */
[--C-:B------:R-:W-:Y:S01]  /*2040*/  FFMA R71, R26, UR6, -R41.reuse ;  /* 0x000000061a477c23 */ /* 0x100fe20008000829 */
[----:B------:R-:W-:Y:S01]  /*2050*/  FFMA R15, R15, UR6, -R41 ;  /* 0x000000060f0f7c23 */ /* 0x000fe20008000829 */
[----:B------:R-:W4:Y:S01]  /*2060*/  MUFU.EX2 R5, R5 ;  /* 0x0000000500057308 */ /* 0x000f220000000800 */
[----:B--2---:R-:W-:Y:S01]  /*2070*/  FMUL R4, R9, 1.4426950216293334961 ;  /* 0x3fb8aa3b09047820 */ /* 0x004fe20000400000 */
[----:B------:R-:W-:Y:S01]  /*2080*/  FMUL R9, R11, 1.4426950216293334961 ;  /* 0x3fb8aa3b0b097820 */ /* 0x000fe20000400000 */
[----:B------:R-:W-:Y:S01]  /*2090*/  FMUL R11, R14, 1.4426950216293334961 ;  /* 0x3fb8aa3b0e0b7820 */ /* 0x000fe20000400000 */
[--C-:B------:R-:W-:Y:S01]  /*20a0*/  LOP3.LUT R14, R17, 0x1f, R0.reuse, 0xf8, !PT ;  /* 0x0000001f110e7812 */ /* 0x100fe200078ef800 */
[----:B------:R-:W-:Y:S01]  /*20b0*/  FMUL R13, R18, 1.4426950216293334961 ;  /* 0x3fb8aa3b120d7820 */ /* 0x000fe20000400000 */
[----:B------:R-:W-:Y:S01]  /*20c0*/  SHF.R.U32.HI R18, RZ, 0x1, R0 ;  /* 0x00000001ff127819 */ /* 0x000fe20000011600 */
[----:B------:R-:W-:Y:S01]  /*20d0*/  FMUL R66, R12, 1.4426950216293334961 ;  /* 0x3fb8aa3b0c427820 */ /* 0x000fe20000400000 */
[----:B------:R-:W2:Y:S01]  /*20e0*/  MUFU.EX2 R3, R3 ;  /* 0x0000000300037308 */ /* 0x000ea20000000800 */
[----:B------:R-:W-:-:S02]  /*20f0*/  IMAD.SHL.U32 R14, R14, 0x10, RZ ;  /* 0x000000100e0e7824 */ /* 0x000fc400078e00ff */
[----:B------:R-:W-:Y:S01]  /*2100*/  FMUL R12, R15, 1.4426950216293334961 ;  /* 0x3fb8aa3b0f0c7820 */ /* 0x000fe20000400000 */
[----:B------:R-:W-:Y:S02]  /*2110*/  IMAD R15, R60, UR21, RZ ;  /* 0x000000153c0f7c24 */ /* 0x000fe4000f8e02ff */
[--C-:B------:R-:W-:Y:S01]  /*2120*/  FFMA R21, R21, UR6, -R41.reuse ;  /* 0x0000000615157c23 */ /* 0x100fe20008000829 */
[----:B------:R-:W-:Y:S01]  /*2130*/  FFMA R22, R22, UR6, -R41 ;  /* 0x0000000616167c23 */ /* 0x000fe20008000829 */
[----:B------:R-:W-:Y:S01]  /*2140*/  LOP3.LUT R17, R14, 0x1b0, RZ, 0xc0, !PT ;  /* 0x000001b00e117812 */ /* 0x000fe200078ec0ff */
[----:B0-----:R-:W-:Y:S01]  /*2150*/  IMAD R36, R36, R39, RZ ;  /* 0x0000002724247224 */ /* 0x001fe200078e02ff */
[----:B------:R-:W0:Y:S01]  /*2160*/  MUFU.EX2 R6, R6 ;  /* 0x0000000600067308 */ /* 0x000e220000000800 */
[----:B----4-:R-:W-:Y:S01]  /*2170*/  FADD R26, R64, R5 ;  /* 0x00000005401a7221 */ /* 0x010fe20000000000 */
[----:B------:R-:W-:Y:S01]  /*2180*/  LOP3.LUT R69, R17, 0x40, R18, 0xf8, !PT ;  /* 0x0000004011457812 */ /* 0x000fe200078ef812 */
[--C-:B------:R-:W-:Y:S01]  /*2190*/  FFMA R18, R33, UR6, -R41.reuse ;  /* 0x0000000621127c23 */ /* 0x100fe20008000829 */
[----:B-1----:R-:W-:Y:S01]  /*21a0*/  IADD3 R88, P4, P5, R15, UR4, R88 ;  /* 0x000000040f587c10 */ /* 0x002fe2000fd9e058 */
[----:B------:R-:W-:Y:S01]  /*21b0*/  FFMA R23, R23, UR6, -R41 ;  /* 0x0000000617177c23 */ /* 0x000fe20008000829 */
[----:B------:R-:W-:Y:S01]  /*21c0*/  SHF.R.S32.HI R60, RZ, 0x1f, R15 ;  /* 0x0000001fff3c7819 */ /* 0x000fe2000001140f */
[----:B------:R-:W-:Y:S01]  /*21d0*/  FMUL R15, R21, 1.4426950216293334961 ;  /* 0x3fb8aa3b150f7820 */ /* 0x000fe20000400000 */
[----:B------:R-:W1:Y:S01]  /*21e0*/  MUFU.EX2 R65, R65 ;  /* 0x0000004100417308 */ /* 0x000e620000000800 */
[----:B--2---:R-:W-:Y:S01]  /*21f0*/  FADD R33, R3, R26 ;  /* 0x0000001a03217221 */ /* 0x004fe20000000000 */
[----:B------:R-:W-:Y:S01]  /*2200*/  FMUL R21, R22, 1.4426950216293334961 ;  /* 0x3fb8aa3b16157820 */ /* 0x000fe20000400000 */
[----:B------:R-:W-:Y:S01]  /*2210*/  FADD R22, -R41, -INF ;  /* 0xff80000029167421 */ /* 0x000fe20000000100 */
[----:B------:R-:W-:Y:S01]  /*2220*/  IADD3.X R17, PT, PT, R60, UR5, R89, P4, P5 ;  /* 0x000000053c117c10 */ /* 0x000fe2000a7ea459 */
[----:B------:R-:W-:Y:S01]  /*2230*/  FFMA R16, R16, UR6, -R41 ;  /* 0x0000000610107c23 */ /* 0x000fe20008000829 */
[----:B------:R-:W-:Y:S01]  /*2240*/  IADD3 R120, P4, PT, R36, R88, RZ ;  /* 0x0000005824787210 */ /* 0x000fe20007f9e0ff */
[----:B------:R-:W-:Y:S01]  /*2250*/  FMUL R93, R22, 1.4426950216293334961 ;  /* 0x3fb8aa3b165d7820 */ /* 0x000fe20000400000 */
[----:B------:R-:W2:Y:S01]  /*2260*/  MUFU.EX2 R4, R4 ;  /* 0x0000000400047308 */ /* 0x000ea20000000800 */
[----:B0-----:R-:W-:Y:S01]  /*2270*/  FADD R26, R6, R33 ;  /* 0x00000021061a7221 */ /* 0x001fe20000000000 */
[----:B------:R-:W-:-:S02]  /*2280*/  IMAD R22, R39, 0x4, R36 ;  /* 0x0000000427167824 */ /* 0x000fc400078e0224 */
[----:B------:R-:W-:Y:S01]  /*2290*/  FMUL R23, R23, 1.4426950216293334961 ;  /* 0x3fb8aa3b17177820 */ /* 0x000fe20000400000 */
[-C--:B------:R-:W-:Y:S01]  /*22a0*/  LEA.HI.X.SX32 R121, R36, R17.reuse, 0x1, P4 ;  /* 0x0000001124797211 */ /* 0x080fe200020f0eff */
[----:B------:R-:W-:Y:S01]  /*22b0*/  FMUL R16, R16, 1.4426950216293334961 ;  /* 0x3fb8aa3b10107820 */ /* 0x000fe20000400000 */
[--C-:B------:R-:W-:Y:S01]  /*22c0*/  FFMA R19, R19, UR6, -R41.reuse ;  /* 0x0000000613137c23 */ /* 0x100fe20008000829 */
[----:B------:R-:W-:Y:S01]  /*22d0*/  IADD3 R118, P4, PT, R22, R88, RZ ;  /* 0x0000005816767210 */ /* 0x000fe20007f9e0ff */
[----:B------:R-:W0:Y:S01]  /*22e0*/  MUFU.EX2 R8, R8 ;  /* 0x0000000800087308 */ /* 0x000e220000000800 */
[----:B-1----:R-:W-:Y:S01]  /*22f0*/  FADD R33, R65, R26 ;  /* 0x0000001a41217221 */ /* 0x002fe20000000000 */
[--C-:B------:R-:W-:Y:S01]  /*2300*/  FFMA R20, R20, UR6, -R41.reuse ;  /* 0x0000000614147c23 */ /* 0x100fe20008000829 */
[----:B------:R-:W-:Y:S01]  /*2310*/  LEA.HI.X.SX32 R119, R22, R17, 0x1, P4 ;  /* 0x0000001116777211 */ /* 0x000fe200020f0eff */
[--C-:B------:R-:W-:Y:S01]  /*2320*/  FFMA R61, R25, UR6, -R41.reuse ;  /* 0x00000006193d7c23 */ /* 0x100fe20008000829 */
[--C-:B------:R-:W-:Y:S01]  /*2330*/  FFMA R28, R28, UR6, -R41.reuse ;  /* 0x000000061c1c7c23 */ /* 0x100fe20008000829 */
[----:B------:R-:W-:Y:S01]  /*2340*/  FMUL R68, R20, 1.4426950216293334961 ;  /* 0x3fb8aa3b14447820 */ /* 0x000fe20000400000 */
[----:B------:R-:W-:Y:S01]  /*2350*/  FFMA R20, R24, UR6, -R41 ;  /* 0x0000000618147c23 */ /* 0x000fe20008000829 */
[----:B------:R-:W1:Y:S01]  /*2360*/  MUFU.EX2 R9, R9 ;  /* 0x0000000900097308 */ /* 0x000e620000000800 */
[----:B--2---:R-:W-:Y:S01]  /*2370*/  FADD R33, R4, R33 ;  /* 0x0000002104217221 */ /* 0x004fe20000000000 */
[----:B------:R-:W-:-:S02]  /*2380*/  VIADD R36, R69, UR14 ;  /* 0x0000000e45247c36 */ /* 0x000fc40008000000 */
[--C-:B------:R-:W-:Y:S01]  /*2390*/  FFMA R30, R30, UR6, -R41.reuse ;  /* 0x000000061e1e7c23 */ /* 0x100fe20008000829 */
[--C-:B------:R-:W-:Y:S01]  /*23a0*/  FFMA R29, R29, UR6, -R41.reuse ;  /* 0x000000061d1d7c23 */ /* 0x100fe20008000829 */
[--C-:B------:R-:W-:Y:S01]  /*23b0*/  FFMA R34, R34, UR6, -R41.reuse ;  /* 0x0000000622227c23 */ /* 0x100fe20008000829 */
[----:B------:R-:W-:Y:S01]  /*23c0*/  FFMA R35, R35, UR6, -R41 ;  /* 0x0000000623237c23 */ /* 0x000fe20008000829 */
[----:B------:R-:W2:Y:S01]  /*23d0*/  MUFU.EX2 R66, R66 ;  /* 0x0000004200427308 */ /* 0x000ea20000000800 */
[----:B0-----:R-:W-:-:S07]  /*23e0*/  FADD R26, R8, R33 ;  /* 0x00000021081a7221 */ /* 0x001fce0000000000 */
[----:B------:R-:W0:Y:S08]  /*23f0*/  MUFU.EX2 R7, R7 ;  /* 0x0000000700077308 */ /* 0x000e300000000800 */
[----:B------:R-:W4:Y:S08]  /*2400*/  MUFU.EX2 R11, R11 ;  /* 0x0000000b000b7308 */ /* 0x000f300000000800 */
[----:B------:R-:W5:Y:S08]  /*2410*/  MUFU.EX2 R12, R12 ;  /* 0x0000000c000c7308 */ /* 0x000f700000000800 */
[----:B------:R1:W-:Y:S08]  /*2420*/  MUFU.EX2 R60, R23 ;  /* 0x00000017003c7308 */ /* 0x0003f00000000800 */
[----:B------:R0:W3:Y:S01]  /*2430*/  MUFU.EX2 R67, R16 ;  /* 0x0000001000437308 */ /* 0x0000e20000000800 */
[----:B-1----:R-:W-:Y:S01]  /*2440*/  FADD R23, R9, R26 ;  /* 0x0000001a09177221 */ /* 0x002fe20000000000 */
[----:B------:R-:W-:-:S06]  /*2450*/  IMAD R26, R39, 0x4, R22 ;  /* 0x00000004271a7824 */ /* 0x000fcc00078e0216 */
[----:B------:R-:W1:Y:S01]  /*2460*/  MUFU.EX2 R10, R10 ;  /* 0x0000000a000a7308 */ /* 0x000e620000000800 */
[----:B--2---:R-:W-:Y:S01]  /*2470*/  FADD R22, R66, R23 ;  /* 0x0000001742167221 */ /* 0x004fe20000000000 */
[----:B0-----:R-:W-:Y:S01]  /*2480*/  FMUL R16, R19, 1.4426950216293334961 ;  /* 0x3fb8aa3b13107820 */ /* 0x001fe20000400000 */
[--C-:B------:R-:W-:Y:S01]  /*2490*/  FFMA R19, R27, UR6, -R41.reuse ;  /* 0x000000061b137c23 */ /* 0x100fe20008000829 */
[----:B------:R-:W-:Y:S01]  /*24a0*/  FFMA R27, R32, UR6, -R41 ;  /* 0x00000006201b7c23 */ /* 0x000fe20008000829 */
[----:B------:R-:W-:-:S03]  /*24b0*/  FADD R32, R7, R22 ;  /* 0x0000001607207221 */ /* 0x000fc60000000000 */
[----:B------:R-:W0:Y:S01]  /*24c0*/  MUFU.EX2 R13, R13 ;  /* 0x0000000d000d7308 */ /* 0x000e220000000800 */
[----:B------:R-:W-:Y:S01]  /*24d0*/  FMUL R122, R19, 1.4426950216293334961 ;  /* 0x3fb8aa3b137a7820 */ /* 0x000fe20000400000 */
[----:B----4-:R-:W-:Y:S01]  /*24e0*/  FADD R19, R11, R32 ;  /* 0x000000200b137221 */ /* 0x010fe20000000000 */
[----:B------:R-:W-:Y:S01]  /*24f0*/  FMUL R61, R61, 1.4426950216293334961 ;  /* 0x3fb8aa3b3d3d7820 */ /* 0x000fe20000400000 */
[----:B------:R-:W-:Y:S01]  /*2500*/  FMUL R20, R20, 1.4426950216293334961 ;  /* 0x3fb8aa3b14147820 */ /* 0x000fe20000400000 */
[----:B------:R-:W-:Y:S02]  /*2510*/  IMAD R70, R70, R39, RZ ;  /* 0x0000002746467224 */ /* 0x000fe400078e02ff */
[----:B-----5:R-:W-:Y:S01]  /*2520*/  FADD R32, R12, R19 ;  /* 0x000000130c207221 */ /* 0x020fe20000000000 */
[----:B------:R-:W-:Y:S01]  /*2530*/  FFMA R25, R31, UR6, -R41 ;  /* 0x000000061f197c23 */ /* 0x000fe20008000829 */
[----:B------:R-:W2:Y:S01]  /*2540*/  MUFU.EX2 R16, R16 ;  /* 0x0000001000107308 */ /* 0x000ea20000000800 */
[----:B------:R-:W-:Y:S01]  /*2550*/  FMUL R19, R28, 1.4426950216293334961 ;  /* 0x3fb8aa3b1c137820 */ /* 0x000fe20000400000 */
[----:B---3--:R-:W-:-:S06]  /*2560*/  FADD R23, R67, R32 ;  /* 0x0000002043177221 */ /* 0x008fcc0000000000 */
[----:B------:R-:W3:Y:S01]  /*2570*/  MUFU.EX2 R68, R68 ;  /* 0x0000004400447308 */ /* 0x000ee20000000800 */
[----:B-1----:R-:W-:-:S07]  /*2580*/  FADD R28, R10, R23 ;  /* 0x000000170a1c7221 */ /* 0x002fce0000000000 */
[----:B------:R-:W1:Y:S01]  /*2590*/  MUFU.EX2 R15, R15 ;  /* 0x0000000f000f7308 */ /* 0x000e620000000800 */
[----:B------:R-:W-:Y:S01]  /*25a0*/  IADD3 R116, P4, PT, R26, R88, RZ ;  /* 0x000000581a747210 */ /* 0x000fe20007f9e0ff */
[----:B------:R-:W-:Y:S01]  /*25b0*/  FMUL R71, R71, 1.4426950216293334961 ;  /* 0x3fb8aa3b47477820 */ /* 0x000fe20000400000 */
[-C--:B------:R-:W-:Y:S02]  /*25c0*/  IMAD R86, R86, R39.reuse, RZ ;  /* 0x0000002756567224 */ /* 0x080fe400078e02ff */
[----:B------:R-:W-:Y:S01]  /*25d0*/  FMUL R18, R18, 1.4426950216293334961 ;  /* 0x3fb8aa3b12127820 */ /* 0x000fe20000400000 */
[----:B------:R-:W-:Y:S01]  /*25e0*/  IMAD R50, R50, R39, RZ ;  /* 0x0000002732327224 */ /* 0x000fe200078e02ff */
[----:B------:R-:W-:Y:S01]  /*25f0*/  PRMT R24, RZ, 0x7610, R24 ;  /* 0x00007610ff187816 */ /* 0x000fe20000000018 */
[----:B------:R-:W4:Y:S08]  /*2600*/  MUFU.EX2 R21, R21 ;  /* 0x0000001500157308 */ /* 0x000f300000000800 */
[----:B------:R0:W-:Y:S01]  /*2610*/  MUFU.EX2 R69, R61 ;  /* 0x0000003d00457308 */ /* 0x0001e20000000800 */
[----:B------:R-:W-:-:S07]  /*2620*/  FMUL R32, R30, 1.4426950216293334961 ;  /* 0x3fb8aa3b1e207820 */ /* 0x000fce0000400000 */
[----:B------:R-:W5:Y:S01]  /*2630*/  MUFU.EX2 R20, R20 ;  /* 0x0000001400147308 */ /* 0x000f620000000800 */
[----:B0-----:R-:W-:Y:S01]  /*2640*/  FADD R61, R13, R28 ;  /* 0x0000001c0d3d7221 */ /* 0x001fe20000000000 */
[----:B------:R-:W-:Y:S01]  /*2650*/  IADD3 R114, P5, PT, R70, R88, RZ ;  /* 0x0000005846727210 */ /* 0x000fe20007fbe0ff */
[----:B------:R-:W-:Y:S01]  /*2660*/  FMUL R29, R29, 1.4426950216293334961 ;  /* 0x3fb8aa3b1d1d7820 */ /* 0x000fe20000400000 */
[----:B------:R-:W-:Y:S01]  /*2670*/  FMUL R27, R27, 1.4426950216293334961 ;  /* 0x3fb8aa3b1b1b7820 */ /* 0x000fe20000400000 */
[----:B--2---:R-:W-:Y:S01]  /*2680*/  FADD R61, R16, R61 ;  /* 0x0000003d103d7221 */ /* 0x004fe20000000000 */
[----:B------:R-:W-:Y:S02]  /*2690*/  LEA.HI.X.SX32 R117, R26, R17, 0x1, P4 ;  /* 0x000000111a757211 */ /* 0x000fe400020f0eff */
[----:B------:R-:W-:Y:S01]  /*26a0*/  LEA R26, R39, R26, 0x3 ;  /* 0x0000001a271a7211 */ /* 0x000fe200078e18ff */
[----:B---3--:R-:W-:Y:S01]  /*26b0*/  FADD R30, R68, R61 ;  /* 0x0000003d441e7221 */ /* 0x008fe20000000000 */
[----:B------:R-:W0:Y:S01]  /*26c0*/  MUFU.EX2 R91, R71 ;  /* 0x00000047005b7308 */ /* 0x000e220000000800 */
[----:B------:R-:W-:Y:S01]  /*26d0*/  FMUL R34, R34, 1.4426950216293334961 ;  /* 0x3fb8aa3b22227820 */ /* 0x000fe20000400000 */
[----:B------:R-:W-:Y:S01]  /*26e0*/  FMUL R35, R35, 1.4426950216293334961 ;  /* 0x3fb8aa3b23237820 */ /* 0x000fe20000400000 */
[----:B-1----:R-:W-:Y:S01]  /*26f0*/  FADD R30, R15, R30 ;  /* 0x0000001e0f1e7221 */ /* 0x002fe20000000000 */
[----:B------:R-:W-:Y:S01]  /*2700*/  IADD3 R112, P4, PT, R26, R88, RZ ;  /* 0x000000581a707210 */ /* 0x000fe20007f9e0ff */
[----:B------:R-:W-:-:S02]  /*2710*/  IMAD R28, R39, 0x4, R26 ;  /* 0x00000004271c7824 */ /* 0x000fc400078e021a */
[----:B------:R-:W-:Y:S01]  /*2720*/  FMUL R61, R25, 1.4426950216293334961 ;  /* 0x3fb8aa3b193d7820 */ /* 0x000fe20000400000 */
[----:B----4-:R-:W-:Y:S01]  /*2730*/  FADD R25, R21, R30 ;  /* 0x0000001e15197221 */ /* 0x010fe20000000000 */
[-C--:B------:R-:W-:Y:S01]  /*2740*/  LEA.HI.X.SX32 R115, R70, R17.reuse, 0x1, P5 ;  /* 0x0000001146737211 */ /* 0x080fe200028f0eff */
[----:B------:R-:W1:Y:S01]  /*2750*/  MUFU.EX2 R122, R122 ;  /* 0x0000007a007a7308 */ /* 0x000e620000000800 */
[----:B------:R-:W-:Y:S02]  /*2760*/  LEA.HI.X.SX32 R113, R26, R17, 0x1, P4 ;  /* 0x000000111a717211 */ /* 0x000fe400020f0eff */
[----:B------:R-:W-:Y:S01]  /*2770*/  IADD3 R110, P4, PT, R28, R88, RZ ;  /* 0x000000581c6e7210 */ /* 0x000fe20007f9e0ff */
[----:B------:R-:W-:Y:S01]  /*2780*/  IMAD R30, R39, 0x4, R28 ;  /* 0x00000004271e7824 */ /* 0x000fe200078e021c */
[----:B------:R-:W-:-:S03]  /*2790*/  PRMT R31, RZ, 0x7610, R31 ;  /* 0x00007610ff1f7816 */ /* 0x000fc6000000001f */
[----:B------:R2:W-:Y:S01]  /*27a0*/  MUFU.EX2 R70, R29 ;  /* 0x0000001d00467308 */ /* 0x0005e20000000800 */
[----:B------:R-:W-:-:S07]  /*27b0*/  LEA.HI.X.SX32 R111, R28, R17, 0x1, P4 ;  /* 0x000000111c6f7211 */ /* 0x000fce00020f0eff */
[----:B------:R-:W3:Y:S01]  /*27c0*/  MUFU.EX2 R93, R93 ;  /* 0x0000005d005d7308 */ /* 0x000ee20000000800 */
[----:B--2---:R-:W-:-:S04]  /*27d0*/  FADD R29, R60, R25 ;  /* 0x000000193c1d7221 */ /* 0x004fc80000000000 */
[----:B-----5:R-:W-:-:S03]  /*27e0*/  FADD R28, R20, R29 ;  /* 0x0000001d141c7221 */ /* 0x020fc60000000000 */
[----:B------:R-:W2:Y:S01]  /*27f0*/  MUFU.EX2 R19, R19 ;  /* 0x0000001300137308 */ /* 0x000ea20000000800 */
[----:B------:R-:W-:Y:S01]  /*2800*/  FADD R90, R69, R28 ;  /* 0x0000001c455a7221 */ /* 0x000fe20000000000 */
[----:B------:R-:W-:-:S03]  /*2810*/  IADD3 R106, P5, PT, R86, R88, RZ ;  /* 0x00000058566a7210 */ /* 0x000fc60007fbe0ff */
[----:B0-----:R-:W-:-:S03]  /*2820*/  FADD R29, R91, R90 ;  /* 0x0000005a5b1d7221 */ /* 0x001fc60000000000 */
[----:B------:R-:W0:Y:S01]  /*2830*/  MUFU.EX2 R32, R32 ;  /* 0x0000002000207308 */ /* 0x000e220000000800 */
[----:B------:R-:W-:Y:S01]  /*2840*/  LEA.HI.X.SX32 R107, R86, R17, 0x1, P5 ;  /* 0x00000011566b7211 */ /* 0x000fe200028f0eff */
[----:B-1----:R-:W-:-:S06]  /*2850*/  FADD R86, R122, R29 ;  /* 0x0000001d7a567221 */ /* 0x002fcc0000000000 */
[----:B------:R-:W1:Y:S08]  /*2860*/  MUFU.EX2 R61, R61 ;  /* 0x0000003d003d7308 */ /* 0x000e700000000800 */
[----:B------:R2:W4:Y:S01]  /*2870*/  MUFU.EX2 R71, R27 ;  /* 0x0000001b00477308 */ /* 0x0005220000000800 */
[----:B------:R-:W-:Y:S01]  /*2880*/  IADD3 R108, P4, PT, R30, R88, RZ ;  /* 0x000000581e6c7210 */ /* 0x000fe20007f9e0ff */
[----:B---3--:R-:W-:Y:S01]  /*2890*/  STSM.16.M88 [R36+0x4000], R93 ;  /* 0x0040005d24007844 */ /* 0x008fe20000000000 */
[----:B--2---:R-:W-:-:S05]  /*28a0*/  FADD R27, R19, R86 ;  /* 0x00000056131b7221 */ /* 0x004fca0000000000 */
[----:B------:R-:W2:Y:S01]  /*28b0*/  MUFU.EX2 R18, R18 ;  /* 0x0000001200127308 */ /* 0x000ea20000000800 */
[----:B------:R-:W-:Y:S01]  /*28c0*/  LEA.HI.X.SX32 R109, R30, R17, 0x1, P4 ;  /* 0x000000111e6d7211 */ /* 0x000fe200020f0eff */
[----:B------:R-:W-:Y:S01]  /*28d0*/  BAR.SYNC.DEFER_BLOCKING 0x0 ;  /* 0x0000000000007b1d */ /* 0x000fe20000010000 */
[----:B------:R-:W-:-:S04]  /*28e0*/  FADD R29, R70, R27 ;  /* 0x0000001b461d7221 */ /* 0x000fc80000000000 */
[----:B0-----:R-:W-:Y:S01]  /*28f0*/  FADD R90, R32, R29 ;  /* 0x0000001d205a7221 */ /* 0x001fe20000000000 */
[----:B------:R-:W0:Y:S01]  /*2900*/  MUFU.EX2 R34, R34 ;  /* 0x0000002200227308 */ /* 0x000e220000000800 */
[----:B------:R-:W-:Y:S02]  /*2910*/  IMAD R30, R39, 0x8, R30 ;  /* 0x00000008271e7824 */ /* 0x000fe400078e021e */
[----:B-1----:R-:W-:-:S05]  /*2920*/  FADD R90, R61, R90 ;  /* 0x0000005a3d5a7221 */ /* 0x002fca0000000000 */
[----:B------:R-:W1:Y:S01]  /*2930*/  MUFU.EX2 R35, R35 ;  /* 0x0000002300237308 */ /* 0x000e620000000800 */
[----:B----4-:R-:W-:Y:S01]  /*2940*/  FADD R29, R71, R90 ;  /* 0x0000005a471d7221 */ /* 0x010fe20000000000 */
[-C--:B------:R-:W-:Y:S01]  /*2950*/  IADD3 R104, P4, PT, R30, R88.reuse, RZ ;  /* 0x000000581e687210 */ /* 0x080fe20007f9e0ff */
[C---:B------:R-:W-:Y:S02]  /*2960*/  IMAD R86, R39.reuse, 0x4, R30 ;  /* 0x0000000427567824 */ /* 0x040fe400078e021e */
[----:B--2---:R-:W-:Y:S01]  /*2970*/  FADD R29, R18, R29 ;  /* 0x0000001d121d7221 */ /* 0x004fe20000000000 */
[-C--:B------:R-:W-:Y:S01]  /*2980*/  LEA.HI.X.SX32 R105, R30, R17.reuse, 0x1, P4 ;  /* 0x000000111e697211 */ /* 0x080fe200020f0eff */
[----:B------:R-:W-:Y:S01]  /*2990*/  IMAD R92, R39, 0x4, R86 ;  /* 0x00000004275c7824 */ /* 0x000fe200078e0256 */
[----:B------:R-:W-:Y:S01]  /*29a0*/  IADD3 R102, P4, PT, R86, R88, RZ ;  /* 0x0000005856667210 */ /* 0x000fe20007f9e0ff */
[----:B0-----:R-:W-:Y:S01]  /*29b0*/  FADD R90, R34, R29 ;  /* 0x0000001d225a7221 */ /* 0x001fe20000000000 */
[----:B------:R-:W-:Y:S01]  /*29c0*/  PRMT R33, RZ, 0x7610, R33 ;  /* 0x00007610ff217816 */ /* 0x000fe20000000021 */
[----:B------:R-:W2:Y:S01]  /*29d0*/  @P2 LDG.E.U8 R31, desc[UR26][R120.64] ;  /* 0x0000001a781f2981 */ /* 0x000ea2000c1e1100 */
[----:B------:R-:W-:-:S02]  /*29e0*/  LEA.HI.X.SX32 R103, R86, R17, 0x1, P4 ;  /* 0x0000001156677211 */ /* 0x000fc400020f0eff */
[C---:B------:R-:W-:Y:S01]  /*29f0*/  IADD3 R100, P4, PT, R92.reuse, R88, RZ ;  /* 0x000000585c647210 */ /* 0x040fe20007f9e0ff */
[----:B------:R-:W3:Y:S01]  /*2a00*/  @P2 LDG.E.U8 R24, desc[UR26][R118.64] ;  /* 0x0000001a76182981 */ /* 0x000ee2000c1e1100 */
[----:B------:R-:W-:Y:S01]  /*2a10*/  PRMT R22, RZ, 0x7610, R22 ;  /* 0x00007610ff167816 */ /* 0x000fe20000000016 */
[----:B-1----:R-:W-:Y:S01]  /*2a20*/  FADD R90, R35, R90 ;  /* 0x0000005a235a7221 */ /* 0x002fe20000000000 */
[----:B------:R-:W-:Y:S01]  /*2a30*/  LEA.HI.X.SX32 R101, R92, R17, 0x1, P4 ;  /* 0x000000115c657211 */ /* 0x000fe200020f0eff */
[C---:B------:R-:W-:Y:S01]  /*2a40*/  IMAD R92, R39.reuse, 0x8, R92 ;  /* 0x00000008275c7824 */ /* 0x040fe200078e025c */
[----:B------:R-:W-:Y:S01]  /*2a50*/  PRMT R23, RZ, 0x7610, R23 ;  /* 0x00007610ff177816 */ /* 0x000fe20000000017 */
[----:B------:R-:W4:Y:S04]  /*2a60*/  @P2 LDG.E.U8 R33, desc[UR26][R116.64] ;  /* 0x0000001a74212981 */ /* 0x000f28000c1e1100 */
[----:B------:R-:W0:Y:S01]  /*2a70*/  SHFL.BFLY PT, R123, R90, 0x10, 0x1f ;  /* 0x0e001f005a7b7f89 */ /* 0x000e2200000e0000 */
[----:B------:R-:W-:Y:S01]  /*2a80*/  IMAD R86, R40, R39, RZ ;  /* 0x0000002728567224 */ /* 0x000fe200078e02ff */
[----:B------:R-:W-:-:S02]  /*2a90*/  LEA R40, R39, R92, 0x2 ;  /* 0x0000005c27287211 */ /* 0x000fc400078e10ff */
[-C--:B------:R-:W-:Y:S01]  /*2aa0*/  IADD3 R96, P5, PT, R92, R88.reuse, RZ ;  /* 0x000000585c607210 */ /* 0x080fe20007fbe0ff */
[----:B------:R-:W5:Y:S01]  /*2ab0*/  @P2 LDG.E.U8 R23, desc[UR26][R112.64] ;  /* 0x0000001a70172981 */ /* 0x000f62000c1e1100 */
[-C--:B------:R-:W-:Y:S01]  /*2ac0*/  IADD3 R98, P4, PT, R86, R88.reuse, RZ ;  /* 0x0000005856627210 */ /* 0x080fe20007f9e0ff */
[----:B------:R-:W-:Y:S01]  /*2ad0*/  IMAD R39, R39, 0x4, R40 ;  /* 0x0000000427277824 */ /* 0x000fe200078e0228 */
[-C--:B------:R-:W-:Y:S01]  /*2ae0*/  LEA.HI.X.SX32 R97, R92, R17.reuse, 0x1, P5 ;  /* 0x000000115c617211 */ /* 0x080fe200028f0eff */
[----:B------:R-:W3:Y:S01]  /*2af0*/  @P2 LDG.E.U8 R22, desc[UR26][R114.64] ;  /* 0x0000001a72162981 */ /* 0x000ee2000c1e1100 */
[----:B------:R-:W-:Y:S02]  /*2b00*/  LEA.HI.X.SX32 R99, R86, R17, 0x1, P4 ;  /* 0x0000001156637211 */ /* 0x000fe400020f0eff */
[-C--:B------:R-:W-:Y:S02]  /*2b10*/  IADD3 R86, P6, PT, R50, R88.reuse, RZ ;  /* 0x0000005832567210 */ /* 0x080fe40007fde0ff */
[----:B------:R-:W-:-:S02]  /*2b20*/  IADD3 R94, P4, PT, R40, R88, RZ ;  /* 0x00000058285e7210 */ /* 0x000fc40007f9e0ff */
[C---:B------:R-:W-:Y:S02]  /*2b30*/  IADD3 R88, P5, PT, R39.reuse, R88, RZ ;  /* 0x0000005827587210 */ /* 0x040fe40007fbe0ff */
[----:B------:R-:W-:Y:S02]  /*2b40*/  PRMT R26, RZ, 0x7610, R26 ;  /* 0x00007610ff1a7816 */ /* 0x000fe4000000001a */
[-C--:B------:R-:W-:Y:S02]  /*2b50*/  LEA.HI.X.SX32 R89, R39, R17.reuse, 0x1, P5 ;  /* 0x0000001127597211 */ /* 0x080fe400028f0eff */
[----:B------:R-:W-:Y:S02]  /*2b60*/  PRMT R39, RZ, 0x7610, R39 ;  /* 0x00007610ff277816 */ /* 0x000fe40000000027 */
[-C--:B------:R-:W-:Y:S01]  /*2b70*/  LEA.HI.X.SX32 R87, R50, R17.reuse, 0x1, P6 ;  /* 0x0000001132577211 */ /* 0x080fe200030f0eff */
[----:B0-----:R-:W-:Y:S01]  /*2b80*/  FADD R50, R90, R123 ;  /* 0x0000007b5a327221 */ /* 0x001fe20000000000 */
[----:B------:R-:W-:Y:S01]  /*2b90*/  LEA.HI.X.SX32 R95, R40, R17, 0x1, P4 ;  /* 0x00000011285f7211 */ /* 0x000fe200020f0eff */
[----:B------:R-:W3:Y:S01]  /*2ba0*/  @P2 LDG.E.U8 R26, desc[UR26][R110.64] ;  /* 0x0000001a6e1a2981 */ /* 0x000ee2000c1e1100 */
[----:B------:R-:W-:-:S02]  /*2bb0*/  PRMT R25, RZ, 0x7610, R25 ;  /* 0x00007610ff197816 */ /* 0x000fc40000000019 */
[----:B------:R-:W-:Y:S01]  /*2bc0*/  PRMT R27, RZ, 0x7610, R27 ;  /* 0x00007610ff1b7816 */ /* 0x000fe2000000001b */
[----:B------:R-:W3:Y:S01]  /*2bd0*/  @P2 LDG.E.U8 R39, desc[UR26][R88.64] ;  /* 0x0000001a58272981 */ /* 0x000ee2000c1e1100 */
[----:B------:R-:W-:Y:S02]  /*2be0*/  PRMT R29, RZ, 0x7610, R29 ;  /* 0x00007610ff1d7816 */ /* 0x000fe4000000001d */
[----:B------:R-:W-:Y:S01]  /*2bf0*/  PRMT R17, RZ, 0x7610, R17 ;  /* 0x00007610ff117816 */ /* 0x000fe20000000011 */
[----:B------:R-:W3:Y:S01]  /*2c00*/  @P2 LDG.E.U8 R25, desc[UR26][R108.64] ;  /* 0x0000001a6c192981 */ /* 0x000ee2000c1e1100 */
[----:B------:R-:W-:Y:S02]  /*2c10*/  PRMT R28, RZ, 0x7610, R28 ;  /* 0x00007610ff1c7816 */ /* 0x000fe4000000001c */
[----:B------:R-:W-:Y:S01]  /*2c20*/  PRMT R30, RZ, 0x7610, R30 ;  /* 0x00007610ff1e7816 */ /* 0x000fe2000000001e */
[----:B------:R-:W3:Y:S01]  /*2c30*/  @P2 LDG.E.U8 R27, desc[UR26][R104.64] ;  /* 0x0000001a681b2981 */ /* 0x000ee2000c1e1100 */
[----:B------:R-:W-:-:S02]  /*2c40*/  PRMT R124, RZ, 0x7610, R124 ;  /* 0x00007610ff7c7816 */ /* 0x000fc4000000007c */
[----:B------:R-:W-:Y:S01]  /*2c50*/  PRMT R90, RZ, 0x7610, R90 ;  /* 0x00007610ff5a7816 */ /* 0x000fe2000000005a */
[----:B------:R-:W3:Y:S01]  /*2c60*/  @P2 LDG.E.U8 R29, desc[UR26][R100.64] ;  /* 0x0000001a641d2981 */ /* 0x000ee2000c1e1100 */
[----:B------:R-:W-:-:S03]  /*2c70*/  PRMT R92, RZ, 0x7610, R92 ;  /* 0x00007610ff5c7816 */ /* 0x000fc6000000005c */
[----:B------:R-:W3:Y:S04]  /*2c80*/  @P2 LDG.E.U8 R17, desc[UR26][R96.64] ;  /* 0x0000001a60112981 */ /* 0x000ee8000c1e1100 */
[----:B------:R-:W3:Y:S04]  /*2c90*/  @P2 LDG.E.U8 R28, desc[UR26][R106.64] ;  /* 0x0000001a6a1c2981 */ /* 0x000ee8000c1e1100 */
[----:B------:R-:W3:Y:S04]  /*2ca0*/  @P2 LDG.E.U8 R30, desc[UR26][R102.64] ;  /* 0x0000001a661e2981 */ /* 0x000ee8000c1e1100 */
[----:B------:R-:W3:Y:S04]  /*2cb0*/  @P2 LDG.E.U8 R124, desc[UR26][R98.64] ;  /* 0x0000001a627c2981 */ /* 0x000ee8000c1e1100 */
[----:B------:R-:W3:Y:S04]  /*2cc0*/  @P2 LDG.E.U8 R90, desc[UR26][R94.64] ;  /* 0x0000001a5e5a2981 */ /* 0x000ee8000c1e1100 */
[----:B------:R-:W3:Y:S01]  /*2cd0*/  @P2 LDG.E.U8 R92, desc[UR26][R86.64] ;  /* 0x0000001a565c2981 */ /* 0x000ee2000c1e1100 */
[----:B------:R-:W-:-:S02]  /*2ce0*/  F2FP.SATFINITE.E4M3.F32.PACK_AB_MERGE_C R6, R6, R3, RZ ;  /* 0x000000030606723e */ /* 0x000fc400048070ff */
[----:B------:R-:W-:Y:S02]  /*2cf0*/  LOP3.LUT R3, R14, 0x1f0, RZ, 0xc0, !PT ;  /* 0x000001f00e037812 */ /* 0x000fe400078ec0ff */
[----:B------:R-:W-:-:S03]  /*2d00*/  F2FP.SATFINITE.E4M3.F32.PACK_AB_MERGE_C R21, R60, R21, RZ ;  /* 0x000000153c15723e */ /* 0x000fc600048070ff */
[----:B------:R-:W0:Y:S01]  /*2d10*/  LDSM.16.M88 R60, [R3+UR14+0x4000] ;  /* 0x0040000e033c783b */ /* 0x000e220008000000 */
[----:B------:R-:W-:Y:S01]  /*2d20*/  BAR.SYNC.DEFER_BLOCKING 0x0 ;  /* 0x0000000000007b1d */ /* 0x000fe20000010000 */
[----:B------:R-:W-:Y:S01]  /*2d30*/  F2FP.SATFINITE.E4M3.F32.PACK_AB_MERGE_C R8, R9, R8, RZ ;  /* 0x000000080908723e */ /* 0x000fe200048070ff */
[----:B------:R-:W-:Y:S01]  /*2d40*/  IMAD.SHL.U32 R9, R0, 0x8, RZ ;  /* 0x0000000800097824 */ /* 0x000fe200078e00ff */
[----:B------:R-:W-:Y:S01]  /*2d50*/  F2FP.SATFINITE.E4M3.F32.PACK_AB_MERGE_C R11, R12, R11, RZ ;  /* 0x0000000b0c0b723e */ /* 0x000fe200048070ff */
[----:B------:R-:W-:-:S03]  /*2d60*/  IMAD.SHL.U32 R12, R0, 0x2, RZ ;  /* 0x00000002000c7824 */ /* 0x000fc600078e00ff */
[----:B------:R-:W-:Y:S01]  /*2d70*/  LOP3.LUT R9, R9, 0x430, RZ, 0xc0, !PT ;  /* 0x0000043009097812 */ /* 0x000fe200078ec0ff */
[----:B------:R-:W-:-:S03]  /*2d80*/  IMAD.SHL.U32 R40, R0, 0x40, RZ ;  /* 0x0000004000287824 */ /* 0x000fc600078e00ff */
[----:B------:R-:W-:Y:S02]  /*2d90*/  LOP3.LUT R9, R9, 0x20, R12, 0x78, !PT ;  /* 0x0000002009097812 */ /* 0x000fe400078e780c */
[----:B------:R-:W-:Y:S02]  /*2da0*/  F2FP.SATFINITE.E4M3.F32.PACK_AB_MERGE_C R13, R16, R13, RZ ;  /* 0x0000000d100d723e */ /* 0x000fe400048070ff */
[----:B------:R-:W-:Y:S02]  /*2db0*/  F2FP.SATFINITE.E4M3.F32.PACK_AB_MERGE_C R91, R122, R91, RZ ;  /* 0x0000005b7a5b723e */ /* 0x000fe400048070ff */
[----:B------:R-:W-:Y:S02]  /*2dc0*/  F2FP.SATFINITE.E4M3.F32.PACK_AB_MERGE_C R32, R61, R32, RZ ;  /* 0x000000203d20723e */ /* 0x000fe400048070ff */
[----:B------:R-:W-:Y:S02]  /*2dd0*/  F2FP.SATFINITE.E4M3.F32.PACK_AB_MERGE_C R34, R35, R34, RZ ;  /* 0x000000222322723e */ /* 0x000fe400048070ff */
[----:B------:R-:W-:-:S02]  /*2de0*/  LOP3.LUT R40, R9, 0x1bc0, R40, 0xf8, !PT ;  /* 0x00001bc009287812 */ /* 0x000fc400078ef828 */
[----:B------:R-:W-:Y:S02]  /*2df0*/  F2FP.SATFINITE.E4M3.F32.PACK_AB_MERGE_C R65, R4, R65, R8 ;  /* 0x000000410441723e */ /* 0x000fe40004807008 */
[----:B------:R-:W-:Y:S02]  /*2e00*/  F2FP.SATFINITE.E4M3.F32.PACK_AB_MERGE_C R64, R5, R64, R6 ;  /* 0x000000400540723e */ /* 0x000fe40004807006 */
[----:B------:R-:W-:Y:S02]  /*2e10*/  F2FP.SATFINITE.E4M3.F32.PACK_AB_MERGE_C R66, R7, R66, R11 ;  /* 0x000000420742723e */ /* 0x000fe4000480700b */
[----:B------:R-:W-:Y:S02]  /*2e20*/  F2FP.SATFINITE.E4M3.F32.PACK_AB_MERGE_C R67, R10, R67, R13 ;  /* 0x000000430a43723e */ /* 0x000fe4000480700d */
[----:B------:R-:W-:Y:S02]  /*2e30*/  F2FP.SATFINITE.E4M3.F32.PACK_AB_MERGE_C R69, R69, R20, R91 ;  /* 0x000000144545723e */ /* 0x000fe4000480705b */
[----:B------:R-:W-:-:S02]  /*2e40*/  F2FP.SATFINITE.E4M3.F32.PACK_AB_MERGE_C R68, R15, R68, R21 ;  /* 0x000000440f44723e */ /* 0x000fc40004807015 */
[----:B------:R-:W-:Y:S02]  /*2e50*/  F2FP.SATFINITE.E4M3.F32.PACK_AB_MERGE_C R70, R70, R19, R32 ;  /* 0x000000134646723e */ /* 0x000fe40004807020 */
[----:B------:R-:W-:Y:S01]  /*2e60*/  F2FP.SATFINITE.E4M3.F32.PACK_AB_MERGE_C R71, R18, R71, R34 ;  /* 0x000000471247723e */ /* 0x000fe20004807022 */
[----:B------:R-:W-:Y:S01]  /*2e70*/  UIADD3 UR20, UPT, UPT, UR22, -0x40, URZ ;  /* 0xffffffc016147890 */ /* 0x000fe2000fffe0ff */
[----:B------:R-:W-:Y:S01]  /*2e80*/  FADD R50, R93, R50 ;  /* 0x000000325d327221 */ /* 0x000fe20000000000 */
[----:B--2---:R-:W-:Y:S04]  /*2e90*/  STS.U8 [R38+UR14+0x4000], R31 ;  /* 0x0040001f26007988 */ /* 0x004fe8000800000e */
[----:B----4-:R-:W-:Y:S04]  /*2ea0*/  STS.U8 [R38+UR14+0x4200], R33 ;  /* 0x0042002126007988 */ /* 0x010fe8000800000e */
[----:B-----5:R-:W-:Y:S04]  /*2eb0*/  STS.U8 [R38+UR14+0x4400], R23 ;  /* 0x0044001726007988 */ /* 0x020fe8000800000e */
[----:B---3--:R1:W-:Y:S04]  /*2ec0*/  STS.U8 [R38+UR14+0x4e00], R39 ;  /* 0x004e002726007988 */ /* 0x0083e8000800000e */
        /* <DEDUP_REMOVED lines=8> */
[----:B------:R-:W-:Y:S04]  /*2f50*/  STS.U8 [R37+UR14+0x4700], R28 ;  /* 0x0047001c25007988 */ /* 0x000fe8000800000e */
[----:B------:R1:W-:Y:S04]  /*2f60*/  STS.U8 [R37+UR14+0x4900], R30 ;  /* 0x0049001e25007988 */ /* 0x0003e8000800000e */
[----:B------:R2:W-:Y:S04]  /*2f70*/  STS.U8 [R37+UR14+0x4b00], R124 ;  /* 0x004b007c25007988 */ /* 0x0005e8000800000e */
[----:B------:R2:W-:Y:S04]  /*2f80*/  STS.U8 [R37+UR14+0x4d00], R90 ;  /* 0x004d005a25007988 */ /* 0x0005e8000800000e */
[----:B------:R2:W-:Y:S04]  /*2f90*/  STS.U8 [R37+UR14+0x4f00], R92 ;  /* 0x004f005c25007988 */ /* 0x0005e8000800000e */
[----:B------:R2:W-:Y:S04]  /*2fa0*/  STS.128 [R40+UR14+0x2000], R64 ;  /* 0x0020004028007988 */ /* 0x0005e80008000c0e */
[----:B------:R2:W-:Y:S01]  /*2fb0*/  STS.128 [R39+UR14+0x2000], R68 ;  /* 0x0020004427007988 */ /* 0x0005e20008000c0e */
[----:B-1----:R-:W1:Y:S01]  /*2fc0*/  LDTM.x32 R4, tmem[UR16] ;  /* 0x00000010000479ee */ /* 0x002e6200082c0000 */
[----:B------:R-:W-:Y:S01]  /*2fd0*/  NOP ;  /* 0x0000000000007918 */ /* 0x000fe20000000000 */
[----:B0-----:R-:W-:Y:S05]  /*2fe0*/  @!P2 BRA `(.L_x_9) ;  /* 0x000000000084a947 */ /* 0x001fea0003800000 */
[C---:B-1----:R-:W-:Y:S01]  /*2ff0*/  FMUL R4, R60.reuse, R4 ;  /* 0x000000043c047220 */ /* 0x042fe20000400000 */
[C---:B------:R-:W-:Y:S01]  /*3000*/  FMUL R5, R60.reuse, R5 ;  /* 0x000000053c057220 */ /* 0x040fe20000400000 */
        /* <DEDUP_REMOVED lines=29> */
[----:B------:R-:W-:-:S04]  /*31e0*/  FMUL R35, R60, R35 ;  /* 0x000000233c237220 */ /* 0x000fc80000400000 */
[----:B------:R0:W-:Y:S03]  /*31f0*/  STTM.x32 tmem[UR16], R4 ;  /* 0x00000004000079ed */ /* 0x0001e600082c0010 */
.L_x_9:
[----:B-1----:R-:W1:Y:S02]  /*3200*/  FENCE.VIEW.ASYNC.T ;  /* 0x00000000000073c6 */ /* 0x002e640000000200 */
[----:B-1----:R-:W-:Y:S01]  /*3210*/  BAR.SYNC.DEFER_BLOCKING 0x0 ;  /* 0x0000000000007b1d */ /* 0x002fe20000010000 */
[----:B------:R-:W-:-:S05]  /*3220*/  UISETP.GE.AND UP1, UPT, UR20, 0x1, UPT ;  /* 0x000000011400788c */ /* 0x000fca000bf26270 */
[----:B------:R1:W-:Y:S06]  /*3230*/  MEMBAR.ALL.CTA ;  /* 0x0000000000007992 */ /* 0x0003ec0000008000 */
[----:B-1----:R-:W1:Y:S02]  /*3240*/  FENCE.VIEW.ASYNC.S ;  /* 0x00000000000073c6 */ /* 0x002e640000000000 */
[----:B-1----:R-:W-:Y:S06]  /*3250*/  BAR.SYNC.DEFER_BLOCKING 0x0 ;  /* 0x0000000000007b1d */ /* 0x002fec0000010000 */
[----:B------:R-:W-:Y:S05]  /*3260*/  @!P3 BRA `(.L_x_10) ;  /* 0x000000000068b947 */ /* 0x000fea0003800000 */
[----:B------:R-:W-:Y:S02]  /*3270*/  UIADD3 UR5, UPT, UPT, UR14, 0x4000, URZ ;  /* 0x000040000e057890 */ /* 0x000fe4000fffe0ff */
[----:B------:R-:W-:Y:S02]  /*3280*/  UIADD3 UR4, UPT, UPT, UR14, 0x2000, URZ ;  /* 0x000020000e047890 */ /* 0x000fe4000fffe0ff */
[----:B------:R-:W-:Y:S02]  /*3290*/  USHF.R.U32.HI UR5, URZ, 0x4, UR5 ;  /* 0x00000004ff057899 */ /* 0x000fe40008011605 */
[----:B------:R-:W-:Y:S02]  /*32a0*/  USHF.R.U32.HI UR4, URZ, 0x4, UR4 ;  /* 0x00000004ff047899 */ /* 0x000fe40008011604 */
[----:B------:R-:W-:Y:S02]  /*32b0*/  USGXT.U32 UR12, UR5, 0xe ;  /* 0x0000000e050c789a */ /* 0x000fe40008000000 */
[----:B------:R-:W-:-:S02]  /*32c0*/  USGXT.U32 UR6, UR4, 0xe ;  /* 0x0000000e0406789a */ /* 0x000fc40008000000 */
[----:B------:R-:W-:Y:S01]  /*32d0*/  UIADD3 UR28, UP2, UPT, UR12, 0x2, URZ ;  /* 0x000000020c1c7890 */ /* 0x000fe2000ff5e0ff */
[----:B------:R-:W-:Y:S01]  /*32e0*/  UMOV UR8, 0xfffffffe ;  /* 0xfffffffe00087882 */ /* 0x000fe20000000000 */
[----:B------:R-:W-:Y:S01]  /*32f0*/  UMOV UR9, 0x7fffbfdf ;  /* 0x7fffbfdf00097882 */ /* 0x000fe20000000000 */
[----:B------:R-:W-:Y:S01]  /*3300*/  UMOV UR4, URZ ;  /* 0x000000ff00047c82 */ /* 0x000fe20008000000 */
[----:B------:R-:W-:Y:S01]  /*3310*/  UMOV UR7, URZ ;  /* 0x000000ff00077c82 */ /* 0x000fe20008000000 */
[----:B------:R-:W-:Y:S02]  /*3320*/  UIADD3.X UR29, UPT, UPT, UR4, -0x7fffbfe0, URZ, UP2, !UPT ;  /* 0x80004020041d7890 */ /* 0x000fe400097fe4ff */
        /* <DEDUP_REMOVED lines=10> */
[----:B------:R1:W-:Y:S01]  /*33d0*/  UTCQMMA gdesc[UR6], gdesc[UR12], tmem[UR15], tmem[UR22], idesc[UR23], UPT ;  /* 0x00ff160c060075ea */ /* 0x0003e2000b80030f */
[----:B------:R1:W-:Y:S01]  /*33e0*/  UTCQMMA gdesc[UR8], gdesc[UR28], tmem[UR15], tmem[UR30], idesc[UR31], UPT ;  /* 0x00ff1e1c080075ea */ /* 0x0003e2000b80030f */
[----:B------:R1:W-:Y:S01]  /*33f0*/  UTCBAR [UR4], URZ ;  /* 0x000000ff040073e9 */ /* 0x0003e200080000ff */
[----:B------:R-:W-:Y:S01]  /*3400*/  NOP ;  /* 0x0000000000007918 */ /* 0x000fe20000000000 */
.L_x_10:
[----:B------:R-:W-:Y:S01]  /*3410*/  FSEL R41, R41, -INF , P2 ;  /* 0xff80000029297808 */ /* 0x000fe20001000000 */
[----:B-1----:R-:W-:Y:S01]  /*3420*/  UMOV UR8, URZ ;  /* 0x000000ff00087c82 */ /* 0x002fe20008000000 */
[----:B------:R-:W-:Y:S01]  /*3430*/  FSEL R50, R50, 1, P2 ;  /* 0x3f80000032327808 */ /* 0x000fe20001000000 */
[----:B------:R-:W-:Y:S06]  /*3440*/  BRA.U !UP1, `(.L_x_11) ;  /* 0x0000001d09607547 */ /* 0x000fec000b800000 */
[----:B------:R-:W-:Y:S01]  /*3450*/  USHF.R.U32.HI UR40, URZ, 0x4, UR14 ;  /* 0x00000004ff287899 */ /* 0x000fe2000801160e */
[----:B------:R-:W-:Y:S01]  /*3460*/  IMAD.SHL.U32 R51, R51, 0x40, RZ ;  /* 0x0000004033337824 */ /* 0x000fe200078e00ff */
[----:B------:R-:W-:Y:S01]  /*3470*/  UIADD3 UR8, UPT, UPT, UR14, 0x2000, URZ ;  /* 0x000020000e087890 */ /* 0x000fe2000fffe0ff */
[----:B------:R-:W-:Y:S01]  /*3480*/  HFMA2 R60, -RZ, RZ, 0, 0 ;  /* 0x00000000ff3c7431 */ /* 0x000fe200000001ff */
[----:B------:R-:W-:Y:S01]  /*3490*/  USGXT.U32 UR40, UR40, 0xe ;  /* 0x0000000e2828789a */ /* 0x000fe20008000000 */
[----:B--2---:R-:W-:Y:S01]  /*34a0*/  IMAD.MOV.U32 R66, RZ, RZ, R41 ;  /* 0x000000ffff427224 */ /* 0x004fe200078e0029 */
[----:B------:R-:W-:Y:S01]  /*34b0*/  UIADD3 UR6, UPT, UPT, UR14, 0x6000, URZ ;  /* 0x000060000e067890 */ /* 0x000fe2000fffe0ff */
[----:B------:R-:W-:Y:S01]  /*34c0*/  IMAD.MOV.U32 R61, RZ, RZ, R51 ;  /* 0x000000ffff3d7224 */ /* 0x000fe200078e0033 */
[----:B------:R-:W-:Y:S02]  /*34d0*/  USHF.R.U32.HI UR8, URZ, 0x4, UR8 ;  /* 0x00000004ff087899 */ /* 0x000fe40008011608 */
[----:B------:R-:W-:-:S02]  /*34e0*/  USHF.R.U32.HI UR4, URZ, 0x4, UR10 ;  /* 0x00000004ff047899 */ /* 0x000fc4000801160a */
[----:B------:R-:W-:Y:S02]  /*34f0*/  UIADD3 UR34, UP2, UPT, UR40, 0x100, URZ ;  /* 0x0000010028227890 */ /* 0x000fe4000ff5e0ff */
[----:B------:R-:W-:Y:S02]  /*3500*/  USHF.R.U32.HI UR6, URZ, 0x4, UR6 ;  /* 0x00000004ff067899 */ /* 0x000fe40008011606 */
[----:B------:R-:W-:Y:S02]  /*3510*/  USGXT.U32 UR41, UR8, 0xe ;  /* 0x0000000e0829789a */ /* 0x000fe40008000000 */
[----:B------:R-:W-:Y:S01]  /*3520*/  USHF.L.U32 UR21, UR21, 0x6, URZ ;  /* 0x0000000615157899 */ /* 0x000fe200080006ff */
[----:B------:R-:W-:Y:S01]  /*3530*/  UMOV UR5, URZ ;  /* 0x000000ff00057c82 */ /* 0x000fe20008000000 */
[----:B------:R-:W-:Y:S02]  /*3540*/  USGXT.U32 UR4, UR4, 0xe ;  /* 0x0000000e0404789a */ /* 0x000fe40008000000 */
[----:B------:R-:W-:-:S02]  /*3550*/  UIADD3.X UR35, UPT, UPT, UR5, 0x40004040, URZ, UP2, !UPT ;  /* 0x4000404005237890 */ /* 0x000fc400097fe4ff */
[----:B------:R-:W-:Y:S02]  /*3560*/  USGXT.U32 UR6, UR6, 0xe ;  /* 0x0000000e0606789a */ /* 0x000fe40008000000 */
[----:B------:R-:W-:Y:S01]  /*3570*/  UIADD3 UR36, UP2, UPT, UR41, 0x2, URZ ;  /* 0x0000000229247890 */ /* 0x000fe2000ff5e0ff */
[----:B------:R-:W-:Y:S01]  /*3580*/  UMOV UR22, 0xfffffffe ;  /* 0xfffffffe00167882 */ /* 0x000fe20000000000 */
[----:B------:R-:W-:Y:S01]  /*3590*/  UMOV UR23, 0x7fffbfdf ;  /* 0x7fffbfdf00177882 */ /* 0x000fe20000000000 */
[----:B------:R-:W-:Y:S01]  /*35a0*/  UMOV UR7, URZ ;  /* 0x000000ff00077c82 */ /* 0x000fe20008000000 */
[----:B------:R-:W-:Y:S02]  /*35b0*/  UIADD3.64 UR38, UPT, UPT, UR4, -UR22, URZ ;  /* 0x8000001604267297 */ /* 0x000fe4000fffe0ff */
[----:B------:R-:W-:Y:S01]  /*35c0*/  UISETP.NE.U32.AND UP1, UPT, UR24, URZ, UPT ;  /* 0x000000ff1800728c */ /* 0x000fe2000bf25070 */
[----:B------:R-:W1:Y:S01]  /*35d0*/  LDCU UR44, c[0x0][0x3a8] ;  /* 0x00007500ff2c77ac */ /* 0x000e620008000800 */
[----:B------:R-:W-:-:S02]  /*35e0*/  UIADD3.X UR37, UPT, UPT, UR7, -0x7fffbfe0, URZ, UP2, !UPT ;  /* 0x8000402007257890 */ /* 0x000fc400097fe4ff */
[----:B------:R-:W-:Y:S01]  /*35f0*/  UIADD3.64 UR22, UPT, UPT, UR6, -UR22, URZ ;  /* 0x8000001606167297 */ /* 0x000fe2000fffe0ff */
[----:B------:R-:W-:Y:S01]  /*3600*/  UMOV UR32, 0x1 ;  /* 0x0000000100207882 */ /* 0x000fe20000000000 */
[----:B------:R-:W-:Y:S01]  /*3610*/  UMOV UR9, URZ ;  /* 0x000000ff00097c82 */ /* 0x000fe20008000000 */
[----:B------:R-:W-:Y:S01]  /*3620*/  UMOV UR10, URZ ;  /* 0x000000ff000a7c82 */ /* 0x000fe20008000000 */
[----:B------:R-:W-:-:S08]  /*3630*/  UMOV UR33, UR21 ;  /* 0x0000001500217c82 */ /* 0x000fd00008000000 */
.L_x_16:
[----:B0-----:R-:W-:Y:S02]  /*3640*/  SHF.R.S32.HI R35, RZ, 0x1f, R61 ;  /* 0x0000001fff237819 */ /* 0x001fe4000001143d */
[C---:B------:R-:W-:Y:S02]  /*3650*/  IADD3 R4, P2, PT, R61.reuse, R84, RZ ;  /* 0x000000543d047210 */ /* 0x040fe40007f5e0ff */
[----:B------:R-:W-:-:S03]  /*3660*/  IADD3 R6, P3, PT, R61, R80, RZ ;  /* 0x000000503d067210 */ /* 0x000fc60007f7e0ff */
[----:B------:R-:W-:Y:S01]  /*3670*/  IMAD.X R5, R35, 0x1, R85, P2 ;  /* 0x0000000123057824 */ /* 0x000fe200010e0655 */
[----:B------:R-:W-:Y:S01]  /*3680*/  IADD3 R8, P2, PT, R61, R76, RZ ;  /* 0x0000004c3d087210 */ /* 0x000fe20007f5e0ff */
[----:B------:R-:W-:Y:S01]  /*3690*/  IMAD.X R7, R35, 0x1, R81, P3 ;  /* 0x0000000123077824 */ /* 0x000fe200018e0651 */
[----:B------:R-:W-:Y:S02]  /*36a0*/  IADD3 R10, P3, PT, R61, R72, RZ ;  /* 0x000000483d0a7210 */ /* 0x000fe40007f7e0ff */
[----:B------:R0:W2:Y:S01]  /*36b0*/  LDG.E.U8 R23, desc[UR26][R4.64] ;  /* 0x0000001a04177981 */ /* 0x0000a2000c1e1100 */
[----:B------:R-:W-:Y:S01]  /*36c0*/  IMAD.X R9, R35, 0x1, R77, P2 ;  /* 0x0000000123097824 */ /* 0x000fe200010e064d */
[----:B------:R-:W-:Y:S01]  /*36d0*/  IADD3 R12, P2, PT, R61, R58, RZ ;  /* 0x0000003a3d0c7210 */ /* 0x000fe20007f5e0ff */
[----:B------:R-:W-:Y:S01]  /*36e0*/  IMAD.X R11, R35, 0x1, R73, P3 ;  /* 0x00000001230b7824 */ /* 0x000fe200018e0649 */
[----:B------:R-:W-:Y:S01]  /*36f0*/  IADD3 R18, P3, PT, R61, R54, RZ ;  /* 0x000000363d127210 */ /* 0x000fe20007f7e0ff */
[----:B------:R3:W4:Y:S02]  /*3700*/  LDG.E.U8 R25, desc[UR26][R6.64] ;  /* 0x0000001a06197981 */ /* 0x000724000c1e1100 */
[----:B------:R-:W-:Y:S01]  /*3710*/  IMAD.X R13, R35, 0x1, R59, P2 ;  /* 0x00000001230d7824 */ /* 0x000fe200010e063b */
[----:B------:R-:W-:Y:S01]  /*3720*/  IADD3 R20, P2, PT, R61, R48, RZ ;  /* 0x000000303d147210 */ /* 0x000fe20007f5e0ff */
[----:B------:R-:W5:Y:S01]  /*3730*/  LDG.E.U8 R27, desc[UR26][R8.64] ;  /* 0x0000001a081b7981 */ /* 0x000f62000c1e1100 */
[----:B------:R-:W-:-:S02]  /*3740*/  IADD3.X R19, PT, PT, R35, R55, RZ, P3, !PT ;  /* 0x0000003723137210 */ /* 0x000fc40001ffe4ff */
[----:B0-----:R-:W-:Y:S01]  /*3750*/  IADD3 R4, P3, PT, R61, R44, RZ ;  /* 0x0000002c3d047210 */ /* 0x001fe20007f7e0ff */
[----:B------:R-:W-:Y:S01]  /*3760*/  IMAD.X R21, R35, 0x1, R49, P2 ;  /* 0x0000000123157824 */ /* 0x000fe200010e0631 */
[----:B------:R0:W5:Y:S01]  /*3770*/  LDG.E.U8 R31, desc[UR26][R12.64] ;  /* 0x0000001a0c1f7981 */ /* 0x000162000c1e1100 */
[----:B---3--:R-:W-:Y:S02]  /*3780*/  IADD3 R6, P2, PT, R61, R82, RZ ;  /* 0x000000523d067210 */ /* 0x008fe40007f5e0ff */
[----:B------:R-:W-:Y:S01]  /*3790*/  IMAD.X R5, R35, 0x1, R45, P3 ;  /* 0x0000000123057824 */ /* 0x000fe200018e062d */
[----:B------:R-:W-:Y:S01]  /*37a0*/  IADD3 R14, P3, PT, R61, R78, RZ ;  /* 0x0000004e3d0e7210 */ /* 0x000fe20007f7e0ff */
[----:B------:R3:W5:Y:S01]  /*37b0*/  LDG.E.U8 R29, desc[UR26][R10.64] ;  /* 0x0000001a0a1d7981 */ /* 0x000762000c1e1100 */
[----:B------:R-:W-:Y:S01]  /*37c0*/  IMAD.X R7, R35, 0x1, R83, P2 ;  /* 0x0000000123077824 */ /* 0x000fe200010e0653 */
[----:B------:R-:W-:Y:S02]  /*37d0*/  IADD3 R16, P2, PT, R61, R74, RZ ;  /* 0x0000004a3d107210 */ /* 0x000fe40007f5e0ff */
[----:B------:R-:W-:Y:S01]  /*37e0*/  IMAD.X R15, R35, 0x1, R79, P3 ;  /* 0x00000001230f7824 */ /* 0x000fe200018e064f */
[----:B0-----:R-:W-:Y:S01]  /*37f0*/  IADD3 R12, P3, PT, R61, R62, RZ ;  /* 0x0000003e3d0c7210 */ /* 0x001fe20007f7e0ff */
[----:B------:R0:W5:Y:S01]  /*3800*/  LDG.E.U8 R33, desc[UR26][R4.64] ;  /* 0x0000001a04217981 */ /* 0x000162000c1e1100 */
[----:B------:R-:W-:Y:S01]  /*3810*/  IMAD.X R17, R35, 0x1, R75, P2 ;  /* 0x0000000123117824 */ /* 0x000fe200010e064b */
[----:B------:R-:W-:-:S02]  /*3820*/  IADD3 R8, P2, PT, R61, R56, RZ ;  /* 0x000000383d087210 */ /* 0x000fc40007f5e0ff */
[----:B------:R1:W5:Y:S01]  /*3830*/  LDG.E.U8 R22, desc[UR26][R6.64] ;  /* 0x0000001a06167981 */ /* 0x000362000c1e1100 */
[C---:B------:R-:W-:Y:S01]  /*3840*/  IMAD.X R13, R35.reuse, 0x1, R63, P3 ;  /* 0x00000001230d7824 */ /* 0x040fe200018e063f */
[----:B------:R-:W-:Y:S02]  /*3850*/  IADD3.X R9, PT, PT, R35, R57, RZ, P2, !PT ;  /* 0x0000003923097210 */ /* 0x000fe400017fe4ff */
[C---:B---3--:R-:W-:Y:S01]  /*3860*/  IADD3 R10, P3, PT, R61.reuse, R52, RZ ;  /* 0x000000343d0a7210 */ /* 0x048fe20007f7e0ff */
[----:B------:R-:W3:Y:S01]  /*3870*/  LDG.E.U8 R19, desc[UR26][R18.64] ;  /* 0x0000001a12137981 */ /* 0x000ee2000c1e1100 */
[----:B0-----:R-:W-:-:S03]  /*3880*/  IADD3 R4, P4, PT, R61, R46, RZ ;  /* 0x0000002e3d047210 */ /* 0x001fc60007f9e0ff */
[----:B------:R-:W3:Y:S01]  /*3890*/  LDG.E.U8 R21, desc[UR26][R20.64] ;  /* 0x0000001a14157981 */ /* 0x000ee2000c1e1100 */
[----:B-1----:R-:W-:Y:S01]  /*38a0*/  IADD3 R6, P2, PT, R61, R42, RZ ;  /* 0x0000002a3d067210 */ /* 0x002fe20007f5e0ff */
[C---:B------:R-:W-:Y:S02]  /*38b0*/  IMAD.X R11, R35.reuse, 0x1, R53, P3 ;  /* 0x00000001230b7824 */ /* 0x040fe400018e0635 */
[C---:B------:R-:W-:Y:S01]  /*38c0*/  IMAD.X R5, R35.reuse, 0x1, R47, P4 ;  /* 0x0000000123057824 */ /* 0x040fe200020e062f */
[----:B------:R-:W3:Y:S01]  /*38d0*/  LDG.E.U8 R14, desc[UR26][R14.64] ;  /* 0x0000001a0e0e7981 */ /* 0x000ee2000c1e1100 */
[----:B------:R-:W-:-:S03]  /*38e0*/  IMAD.X R7, R35, 0x1, R43, P2 ;  /* 0x0000000123077824 */ /* 0x000fc600010e062b */
[----:B------:R-:W3:Y:S04]  /*38f0*/  LDG.E.U8 R16, desc[UR26][R16.64] ;  /* 0x0000001a10107981 */ /* 0x000ee8000c1e1100 */
[----:B------:R-:W3:Y:S04]  /*3900*/  LDG.E.U8 R12, desc[UR26][R12.64] ;  /* 0x0000001a0c0c7981 */ /* 0x000ee8000c1e1100 */
[----:B------:R-:W3:Y:S04]  /*3910*/  LDG.E.U8 R8, desc[UR26][R8.64] ;  /* 0x0000001a08087981 */ /* 0x000ee8000c1e1100 */
[----:B------:R-:W3:Y:S04]  /*3920*/  LDG.E.U8 R10, desc[UR26][R10.64] ;  /* 0x0000001a0a0a7981 */ /* 0x000ee8000c1e1100 */
[----:B------:R-:W3:Y:S04]  /*3930*/  LDG.E.U8 R4, desc[UR26][R4.64] ;  /* 0x0000001a04047981 */ /* 0x000ee8000c1e1100 */
[----:B------:R-:W3:Y:S01]  /*3940*/  LDG.E.U8 R6, desc[UR26][R6.64] ;  /* 0x0000001a06067981 */ /* 0x000ee2000c1e1100 */
[----:B------:R-:W-:-:S02]  /*3950*/  UMOV UR12, 0x1 ;  /* 0x00000001000c7882 */ /* 0x000fc40000000000 */
[----:B------:R-:W-:-:S04]  /*3960*/  @!UP0 UIADD3 UR12, UPT, UPT, -UR12, 0x100000, URZ ;  /* 0x001000000c0c8890 */ /* 0x000fc8000fffe1ff */
[----:B------:R-:W-:Y:S02]  /*3970*/  @!UP0 USHF.L.U32 UR13, UR12, 0xb, URZ ;  /* 0x0000000b0c0d8899 */ /* 0x000fe400080006ff */
[----:B------:R-:W-:Y:S01]  /*3980*/  @!UP0 USHF.L.U32 UR12, UR12, 0x1, URZ ;  /* 0x000000010c0c8899 */ /* 0x000fe200080006ff */
[----:B------:R-:W-:Y:S01]  /*3990*/  VOTEU.ALL UP2, P1 ;  /* 0x0000000000ff7886 */ /* 0x000fe20000840000 */
[----:B--2---:R0:W-:Y:S04]  /*39a0*/  STS.U8 [R38+UR14+0x5000], R23 ;  /* 0x0050001726007988 */ /* 0x0041e8000800000e */
[----:B----4-:R0:W-:Y:S04]  /*39b0*/  STS.U8 [R38+UR14+0x5200], R25 ;  /* 0x0052001926007988 */ /* 0x0101e8000800000e */
[----:B-----5:R0:W-:Y:S04]  /*39c0*/  STS.U8 [R38+UR14+0x5400], R27 ;  /* 0x0054001b26007988 */ /* 0x0201e8000800000e */
[----:B------:R0:W-:Y:S04]  /*39d0*/  STS.U8 [R38+UR14+0x5800], R31 ;  /* 0x0058001f26007988 */ /* 0x0001e8000800000e */
[----:B------:R0:W-:Y:S04]  /*39e0*/  STS.U8 [R38+UR14+0x5600], R29 ;  /* 0x0056001d26007988 */ /* 0x0001e8000800000e */
[----:B------:R0:W-:Y:S04]  /*39f0*/  STS.U8 [R38+UR14+0x5e00], R33 ;  /* 0x005e002126007988 */ /* 0x0001e8000800000e */
[----:B---3--:R0:W-:Y:S04]  /*3a00*/  STS.U8 [R38+UR14+0x5a00], R19 ;  /* 0x005a001326007988 */ /* 0x0081e8000800000e */
        /* <DEDUP_REMOVED lines=9> */
[----:B------:R1:W-:Y:S06]  /*3aa0*/  MEMBAR.ALL.CTA ;  /* 0x0000000000007992 */ /* 0x0003ec0000008000 */
[----:B-1----:R-:W-:Y:S04]  /*3ab0*/  FENCE.VIEW.ASYNC.S ;  /* 0x00000000000073c6 */ /* 0x002fe80000000000 */
[----:B------:R-:W1:Y:S02]  /*3ac0*/  FENCE.VIEW.ASYNC.S ;  /* 0x00000000000073c6 */ /* 0x000e640000000000 */
[----:B-1----:R0:W1:Y:S02]  /*3ad0*/  @!UP2 SYNCS.EXCH.64 URZ, [UR14+0x7010], UR12 ;  /* 0x0070100c0effa5b2 */ /* 0x0020640008000100 */
[----:B-1----:R-:W-:Y:S06]  /*3ae0*/  BAR.SYNC.DEFER_BLOCKING 0x0 ;  /* 0x0000000000007b1d */ /* 0x002fec0000010000 */
[----:B0-----:R-:W-:Y:S05]  /*3af0*/  BRA.U UP1, `(.L_x_12) ;  /* 0x00000001013c7547 */ /* 0x001fea000b800000 */
[----:B------:R-:W-:Y:S01]  /*3b00*/  UIADD3 UR12, UPT, UPT, UR14, 0x7010, URZ ;  /* 0x000070100e0c7890 */ /* 0x000fe2000fffe0ff */
[----:B------:R-:W-:Y:S01]  /*3b10*/  UMOV UR28, UR40 ;  /* 0x00000028001c7c82 */ /* 0x000fe20008000000 */
[----:B------:R-:W-:Y:S01]  /*3b20*/  UMOV UR29, 0x40004040 ;  /* 0x40004040001d7882 */ /* 0x000fe20000000000 */
[----:B------:R-:W-:Y:S01]  /*3b30*/  UMOV UR24, UR4 ;  /* 0x0000000400187c82 */ /* 0x000fe20008000000 */
[----:B------:R-:W-:Y:S01]  /*3b40*/  UMOV UR25, 0x80004020 ;  /* 0x8000402000197882 */ /* 0x000fe20000000000 */
[----:B------:R-:W-:Y:S01]  /*3b50*/  UMOV UR30, 0x0 ;  /* 0x00000000001e7882 */ /* 0x000fe20000000000 */
[----:B------:R-:W-:Y:S01]  /*3b60*/  UMOV UR31, 0x8108010 ;  /* 0x08108010001f7882 */ /* 0x000fe20000000000 */
[----:B------:R-:W-:Y:S01]  /*3b70*/  UMOV UR13, URZ ;  /* 0x000000ff000d7c82 */ /* 0x000fe20008000000 */
[----:B------:R-:W-:Y:S01]  /*3b80*/  UMOV UR42, 0x0 ;  /* 0x00000000002a7882 */ /* 0x000fe20000000000 */
[----:B------:R-:W-:Y:S01]  /*3b90*/  UMOV UR43, 0x8108010 ;  /* 0x08108010002b7882 */ /* 0x000fe20000000000 */
[----:B------:R0:W-:Y:S01]  /*3ba0*/  UTCQMMA gdesc[UR28], gdesc[UR24], tmem[UR17], tmem[UR30], idesc[UR31], !UPT ;  /* 0x00ff1e181c0075ea */ /* 0x0001e2000f800311 */
[----:B------:R-:W-:Y:S01]  /*3bb0*/  UMOV UR12, UR12 ;  /* 0x0000000c000c7c82 */ /* 0x000fe20008000000 */
[----:B------:R0:W-:Y:S01]  /*3bc0*/  UTCQMMA gdesc[UR34], gdesc[UR38], tmem[UR17], tmem[UR42], idesc[UR43], UPT ;  /* 0x00ff2a26220075ea */ /* 0x0001e2000b800311 */
[----:B------:R0:W-:Y:S01]  /*3bd0*/  UTCBAR [UR12], URZ ;  /* 0x000000ff0c0073e9 */ /* 0x0001e200080000ff */
[----:B------:R-:W-:-:S02]  /*3be0*/  NOP ;  /* 0x0000000000007918 */ /* 0x000fc40000000000 */
.L_x_12:
[----:B------:R-:W1:Y:S02]  /*3bf0*/  SYNCS.PHASECHK.TRANS64.TRYWAIT P2, [UR14+0x7010], RZ ;  /* 0x007010ffff0075a7 */ /* 0x000e64000804110e */
[----:B-1----:R-:W-:Y:S05]  /*3c00*/  @!P2 BRA `(.L_x_13) ;  /* 0x0000003000f0a947 */ /* 0x002fea0003800000 */
.L_x_22:
[----:B------:R-:W-:Y:S01]  /*3c10*/  BAR.SYNC.DEFER_BLOCKING 0x0 ;  /* 0x0000000000007b1d */ /* 0x000fe20000010000 */
[----:B------:R-:W-:-:S05]  /*3c20*/  USHF.R.S32.HI UR8, URZ, 0x1f, UR33 ;  /* 0x0000001fff087899 */ /* 0x000fca0008011421 */
[----:B------:R-:W-:Y:S01]  /*3c30*/  LDTM.16dp32bit_t0_t15.x32 R4, tmem[UR18] ;  /* 0x00000012000479ee */ /* 0x000fe20008a80000 */
[----:B------:R-:W1:Y:S01]  /*3c40*/  LDTM.16dp32bit_t16_t31.x32 R4, tmem[UR18+0x20] ;  /* 0x00002012000479ee */ /* 0x000e620008aa0000 */
[----:B------:R-:W2:Y:S01]  /*3c50*/  @!P1 SYNCS.CCTL.IV [UR14+0x7010] ;  /* 0x00701000ff0099b1 */ /* 0x000ea2000800000e */
[----:B------:R-:W-:Y:S01]  /*3c60*/  NOP ;  /* 0x0000000000007918 */ /* 0x000fe20000000000 */
[----:B-1----:R-:W-:Y:S01]  /*3c70*/  FMUL R41, R4, UR44 ;  /* 0x0000002c04297c20 */ /* 0x002fe20008400000 */
[----:B------:R-:W-:Y:S01]  /*3c80*/  FMUL R64, R5, UR44 ;  /* 0x0000002c05407c20 */ /* 0x000fe20008400000 */
[----:B------:R-:W-:Y:S01]  /*3c90*/  FMUL R65, R6, UR44 ;  /* 0x0000002c06417c20 */ /* 0x000fe20008400000 */
[----:B------:R-:W-:Y:S01]  /*3ca0*/  FMUL R67, R7, UR44 ;  /* 0x0000002c07437c20 */ /* 0x000fe20008400000 */
[----:B------:R-:W-:-:S03]  /*3cb0*/  FMUL R68, R8, UR44 ;  /* 0x0000002c08447c20 */ /* 0x000fc60008400000 */
        /* <DEDUP_REMOVED lines=43> */
[----:B------:R-:W1:Y:S02]  /*3f70*/  SHFL.BFLY PT, R41, R65, 0x10, 0x1f ;  /* 0x0e001f0041297f89 */ /* 0x000e6400000e0000 */
[----:B-1----:R-:W-:-:S05]  /*3f80*/  FMNMX3 R41, R65, R41, R66, !PT ;  /* 0x0000002941297276 */ /* 0x002fca0007800042 */
[--C-:B------:R-:W-:Y:S01]  /*3f90*/  FFMA R5, R5, UR44, -R41.reuse ;  /* 0x0000002c05057c23 */ /* 0x100fe20008000829 */
[--C-:B------:R-:W-:Y:S01]  /*3fa0*/  FFMA R4, R4, UR44, -R41.reuse ;  /* 0x0000002c04047c23 */ /* 0x100fe20008000829 */
[--C-:B------:R-:W-:Y:S01]  /*3fb0*/  FFMA R6, R6, UR44, -R41.reuse ;  /* 0x0000002c06067c23 */ /* 0x100fe20008000829 */
[--C-:B------:R-:W-:Y:S01]  /*3fc0*/  FFMA R7, R7, UR44, -R41.reuse ;  /* 0x0000002c07077c23 */ /* 0x100fe20008000829 */
[----:B------:R-:W-:Y:S01]  /*3fd0*/  FMUL R5, R5, 1.4426950216293334961 ;  /* 0x3fb8aa3b05057820 */ /* 0x000fe20000400000 */
[----:B------:R-:W-:Y:S01]  /*3fe0*/  FMUL R4, R4, 1.4426950216293334961 ;  /* 0x3fb8aa3b04047820 */ /* 0x000fe20000400000 */
[----:B------:R-:W-:Y:S01]  /*3ff0*/  FMUL R6, R6, 1.4426950216293334961 ;  /* 0x3fb8aa3b06067820 */ /* 0x000fe20000400000 */
[----:B------:R-:W-:Y:S01]  /*4000*/  FMUL R7, R7, 1.4426950216293334961 ;  /* 0x3fb8aa3b07077820 */ /* 0x000fe20000400000 */
[--C-:B------:R-:W-:Y:S01]  /*4010*/  FFMA R8, R8, UR44, -R41.reuse ;  /* 0x0000002c08087c23 */ /* 0x100fe20008000829 */
[----:B------:R1:W-:Y:S01]  /*4020*/  MUFU.EX2 R64, R4 ;  /* 0x0000000400407308 */ /* 0x0003e20000000800 */
[--C-:B------:R-:W-:Y:S01]  /*4030*/  FFMA R9, R9, UR44, -R41.reuse ;  /* 0x0000002c09097c23 */ /* 0x100fe20008000829 */
[--C-:B------:R-:W-:Y:S01]  /*4040*/  FFMA R15, R15, UR44, -R41.reuse ;  /* 0x0000002c0f0f7c23 */ /* 0x100fe20008000829 */
[----:B------:R-:W-:Y:S01]  /*4050*/  FMUL R8, R8, 1.4426950216293334961 ;  /* 0x3fb8aa3b08087820 */ /* 0x000fe20000400000 */
[--C-:B------:R-:W-:Y:S01]  /*4060*/  FFMA R10, R10, UR44, -R41.reuse ;  /* 0x0000002c0a0a7c23 */ /* 0x100fe20008000829 */
[--C-:B------:R-:W-:Y:S01]  /*4070*/  FFMA R14, R14, UR44, -R41.reuse ;  /* 0x0000002c0e0e7c23 */ /* 0x100fe20008000829 */
[----:B------:R-:W-:Y:S01]  /*4080*/  FMUL R15, R15, 1.4426950216293334961 ;  /* 0x3fb8aa3b0f0f7820 */ /* 0x000fe20000400000 */
[--C-:B------:R-:W-:Y:S01]  /*4090*/  FFMA R11, R11, UR44, -R41.reuse ;  /* 0x0000002c0b0b7c23 */ /* 0x100fe20008000829 */
[----:B------:R-:W3:Y:S01]  /*40a0*/  MUFU.EX2 R5, R5 ;  /* 0x0000000500057308 */ /* 0x000ee20000000800 */
[----:B-1----:R-:W-:Y:S01]  /*40b0*/  FMUL R4, R9, 1.4426950216293334961 ;  /* 0x3fb8aa3b09047820 */ /* 0x002fe20000400000 */
[----:B------:R-:W-:Y:S01]  /*40c0*/  FMUL R10, R10, 1.4426950216293334961 ;  /* 0x3fb8aa3b0a0a7820 */ /* 0x000fe20000400000 */
[----:B------:R-:W-:Y:S01]  /*40d0*/  FMUL R14, R14, 1.4426950216293334961 ;  /* 0x3fb8aa3b0e0e7820 */ /* 0x000fe20000400000 */
[----:B------:R-:W-:Y:S01]  /*40e0*/  FMUL R11, R11, 1.4426950216293334961 ;  /* 0x3fb8aa3b0b0b7820 */ /* 0x000fe20000400000 */
[--C-:B------:R-:W-:Y:S01]  /*40f0*/  FFMA R12, R12, UR44, -R41.reuse ;  /* 0x0000002c0c0c7c23 */ /* 0x100fe20008000829 */
[--C-:B------:R-:W-:Y:S01]  /*4100*/  FFMA R16, R16, UR44, -R41.reuse ;  /* 0x0000002c10107c23 */ /* 0x100fe20008000829 */
[--C-:B------:R-:W-:Y:S01]  /*4110*/  FFMA R18, R18, UR44, -R41.reuse ;  /* 0x0000002c12127c23 */ /* 0x100fe20008000829 */
[----:B------:R-:W1:Y:S01]  /*4120*/  MUFU.EX2 R6, R6 ;  /* 0x0000000600067308 */ /* 0x000e620000000800 */
[--C-:B------:R-:W-:Y:S01]  /*4130*/  FFMA R13, R13, UR44, -R41.reuse ;  /* 0x0000002c0d0d7c23 */ /* 0x100fe20008000829 */
[----:B------:R-:W-:Y:S01]  /*4140*/  FMUL R9, R16, 1.4426950216293334961 ;  /* 0x3fb8aa3b10097820 */ /* 0x000fe20000400000 */
[----:B------:R-:W-:Y:S01]  /*4150*/  FMUL R16, R18, 1.4426950216293334961 ;  /* 0x3fb8aa3b12107820 */ /* 0x000fe20000400000 */
[--C-:B------:R-:W-:Y:S01]  /*4160*/  FFMA R17, R17, UR44, -R41.reuse ;  /* 0x0000002c11117c23 */ /* 0x100fe20008000829 */
[--C-:B------:R-:W-:Y:S01]  /*4170*/  FFMA R19, R19, UR44, -R41.reuse ;  /* 0x0000002c13137c23 */ /* 0x100fe20008000829 */
[--C-:B------:R-:W-:Y:S01]  /*4180*/  FFMA R21, R21, UR44, -R41.reuse ;  /* 0x0000002c15157c23 */ /* 0x100fe20008000829 */
[--C-:B------:R-:W-:Y:S01]  /*4190*/  FFMA R20, R20, UR44, -R41.reuse ;  /* 0x0000002c14147c23 */ /* 0x100fe20008000829 */
[----:B------:R4:W5:Y:S01]  /*41a0*/  MUFU.EX2 R67, R7 ;  /* 0x0000000700437308 */ /* 0x0009620000000800 */
[--C-:B------:R-:W-:Y:S01]  /*41b0*/  FFMA R22, R22, UR44, -R41.reuse ;  /* 0x0000002c16167c23 */ /* 0x100fe20008000829 */
[--C-:B------:R-:W-:Y:S01]  /*41c0*/  FFMA R23, R23, UR44, -R41.reuse ;  /* 0x0000002c17177c23 */ /* 0x100fe20008000829 */
[----:B------:R-:W-:Y:S01]  /*41d0*/  FMUL R68, R20, 1.4426950216293334961 ;  /* 0x3fb8aa3b14447820 */ /* 0x000fe20000400000 */
[--C-:B------:R-:W-:Y:S01]  /*41e0*/  FFMA R24, R24, UR44, -R41.reuse ;  /* 0x0000002c18187c23 */ /* 0x100fe20008000829 */
[--C-:B------:R-:W-:Y:S01]  /*41f0*/  FFMA R25, R25, UR44, -R41.reuse ;  /* 0x0000002c19197c23 */ /* 0x100fe20008000829 */
[----:B------:R-:W-:Y:S01]  /*4200*/  FMUL R20, R23, 1.4426950216293334961 ;  /* 0x3fb8aa3b17147820 */ /* 0x000fe20000400000 */
[--C-:B------:R-:W-:Y:S01]  /*4210*/  FFMA R26, R26, UR44, -R41.reuse ;  /* 0x0000002c1a1a7c23 */ /* 0x100fe20008000829 */
[----:B------:R0:W1:Y:S01]  /*4220*/  MUFU.EX2 R65, R8 ;  /* 0x0000000800417308 */ /* 0x0000620000000800 */
[----:B----4-:R-:W-:Y:S01]  /*4230*/  FMUL R7, R12, 1.4426950216293334961 ;  /* 0x3fb8aa3b0c077820 */ /* 0x010fe20000400000 */
[----:B------:R-:W-:Y:S01]  /*4240*/  FMUL R12, R17, 1.4426950216293334961 ;  /* 0x3fb8aa3b110c7820 */ /* 0x000fe20000400000 */
[----:B------:R-:W-:Y:S01]  /*4250*/  FMUL R17, R19, 1.4426950216293334961 ;  /* 0x3fb8aa3b13117820 */ /* 0x000fe20000400000 */
[----:B------:R-:W-:Y:S01]  /*4260*/  FMUL R19, R22, 1.4426950216293334961 ;  /* 0x3fb8aa3b16137820 */ /* 0x000fe20000400000 */
[----:B------:R-:W-:Y:S01]  /*4270*/  FMUL R24, R24, 1.4426950216293334961 ;  /* 0x3fb8aa3b18187820 */ /* 0x000fe20000400000 */
[--C-:B------:R-:W-:Y:S01]  /*4280*/  FFMA R27, R27, UR44, -R41.reuse ;  /* 0x0000002c1b1b7c23 */ /* 0x100fe20008000829 */
[--C-:B------:R-:W-:Y:S01]  /*4290*/  FFMA R28, R28, UR44, -R41.reuse ;  /* 0x0000002c1c1c7c23 */ /* 0x100fe20008000829 */
[----:B------:R-:W4:Y:S01]  /*42a0*/  MUFU.EX2 R4, R4 ;  /* 0x0000000400047308 */ /* 0x000f220000000800 */
[----:B0-----:R-:W-:Y:S01]  /*42b0*/  FMUL R8, R13, 1.4426950216293334961 ;  /* 0x3fb8aa3b0d087820 */ /* 0x001fe20000400000 */
[----:B------:R-:W-:Y:S01]  /*42c0*/  FMUL R13, R21, 1.4426950216293334961 ;  /* 0x3fb8aa3b150d7820 */ /* 0x000fe20000400000 */
[--C-:B------:R-:W-:Y:S01]  /*42d0*/  FFMA R29, R29, UR44, -R41.reuse ;  /* 0x0000002c1d1d7c23 */ /* 0x100fe20008000829 */
[----:B------:R-:W-:Y:S01]  /*42e0*/  FMUL R28, R28, 1.4426950216293334961 ;  /* 0x3fb8aa3b1c1c7820 */ /* 0x000fe20000400000 */
[--C-:B------:R-:W-:Y:S01]  /*42f0*/  FFMA R30, R30, UR44, -R41.reuse ;  /* 0x0000002c1e1e7c23 */ /* 0x100fe20008000829 */
[--C-:B------:R-:W-:Y:S01]  /*4300*/  FFMA R31, R31, UR44, -R41.reuse ;  /* 0x0000002c1f1f7c23 */ /* 0x100fe20008000829 */
[--C-:B------:R-:W-:Y:S01]  /*4310*/  FFMA R32, R32, UR44, -R41.reuse ;  /* 0x0000002c20207c23 */ /* 0x100fe20008000829 */
[----:B------:R3:W-:Y:S01]  /*4320*/  MUFU.EX2 R93, R15 ;  /* 0x0000000f005d7308 */ /* 0x0007e20000000800 */
[--C-:B------:R-:W-:Y:S01]  /*4330*/  FFMA R33, R33, UR44, -R41.reuse ;  /* 0x0000002c21217c23 */ /* 0x100fe20008000829 */
[--C-:B------:R-:W-:Y:S01]  /*4340*/  FFMA R34, R34, UR44, -R41.reuse ;  /* 0x0000002c22227c23 */ /* 0x100fe20008000829 */
[----:B------:R-:W-:Y:S01]  /*4350*/  FMUL R32, R32, 1.4426950216293334961 ;  /* 0x3fb8aa3b20207820 */ /* 0x000fe20000400000 */
[----:B------:R-:W-:-:S04]  /*4360*/  FFMA R35, R35, UR44, -R41 ;  /* 0x0000002c23237c23 */ /* 0x000fc80008000829 */
[----:B------:R-:W0:Y:S01]  /*4370*/  MUFU.EX2 R10, R10 ;  /* 0x0000000a000a7308 */ /* 0x000e220000000800 */
[----:B---3--:R-:W-:Y:S01]  /*4380*/  FADD R15, R64, R5 ;  /* 0x00000005400f7221 */ /* 0x008fe20000000000 */
[----:B------:R-:W-:-:S06]  /*4390*/  FMUL R23, R35, 1.4426950216293334961 ;  /* 0x3fb8aa3b23177820 */ /* 0x000fcc0000400000 */
[----:B------:R1:W-:Y:S08]  /*43a0*/  MUFU.EX2 R90, R14 ;  /* 0x0000000e005a7308 */ /* 0x0003f00000000800 */
[----:B------:R-:W3:Y:S01]  /*43b0*/  MUFU.EX2 R11, R11 ;  /* 0x0000000b000b7308 */ /* 0x000ee20000000800 */
[----:B-1----:R-:W-:-:S04]  /*43c0*/  FADD R14, R6, R15 ;  /* 0x0000000f060e7221 */ /* 0x002fc80000000000 */
[----:B-----5:R-:W-:Y:S01]  /*43d0*/  FADD R18, R67, R14 ;  /* 0x0000000e43127221 */ /* 0x020fe20000000000 */
[----:B------:R-:W-:Y:S01]  /*43e0*/  FMUL R14, R25, 1.4426950216293334961 ;  /* 0x3fb8aa3b190e7820 */ /* 0x000fe20000400000 */
[----:B------:R-:W-:Y:S01]  /*43f0*/  FMUL R25, R26, 1.4426950216293334961 ;  /* 0x3fb8aa3b1a197820 */ /* 0x000fe20000400000 */
[----:B------:R-:W1:Y:S01]  /*4400*/  MUFU.EX2 R7, R7 ;  /* 0x0000000700077308 */ /* 0x000e620000000800 */
[----:B------:R-:W-:Y:S01]  /*4410*/  FADD R15, R65, R18 ;  /* 0x00000012410f7221 */ /* 0x000fe20000000000 */
[----:B------:R-:W-:Y:S01]  /*4420*/  FMUL R26, R27, 1.4426950216293334961 ;  /* 0x3fb8aa3b1b1a7820 */ /* 0x000fe20000400000 */
[----:B------:R-:W-:Y:S02]  /*4430*/  FMUL R27, R30, 1.4426950216293334961 ;  /* 0x3fb8aa3b1e1b7820 */ /* 0x000fe40000400000 */
[----:B----4-:R-:W-:-:S03]  /*4440*/  FADD R15, R4, R15 ;  /* 0x0000000f040f7221 */ /* 0x010fc60000000000 */
[----:B------:R-:W4:Y:S01]  /*4450*/  MUFU.EX2 R8, R8 ;  /* 0x0000000800087308 */ /* 0x000f220000000800 */
[----:B0-----:R-:W-:-:S04]  /*4460*/  FADD R18, R10, R15 ;  /* 0x0000000f0a127221 */ /* 0x001fc80000000000 */
[----:B---3--:R-:W-:-:S03]  /*4470*/  FADD R18, R11, R18 ;  /* 0x000000120b127221 */ /* 0x008fc60000000000 */
[----:B------:R-:W0:Y:S01]  /*4480*/  MUFU.EX2 R9, R9 ;  /* 0x0000000900097308 */ /* 0x000e220000000800 */
[----:B-1----:R-:W-:-:S07]  /*4490*/  FADD R15, R7, R18 ;  /* 0x00000012070f7221 */ /* 0x002fce0000000000 */
[----:B------:R-:W1:Y:S01]  /*44a0*/  MUFU.EX2 R12, R12 ;  /* 0x0000000c000c7308 */ /* 0x000e620000000800 */
[----:B----4-:R-:W-:-:S04]  /*44b0*/  FADD R15, R8, R15 ;  /* 0x0000000f080f7221 */ /* 0x010fc80000000000 */
[----:B------:R-:W-:Y:S01]  /*44c0*/  FADD R18, R90, R15 ;  /* 0x0000000f5a127221 */ /* 0x000fe20000000000 */
[----:B------:R-:W-:Y:S01]  /*44d0*/  FMUL R15, R29, 1.4426950216293334961 ;  /* 0x3fb8aa3b1d0f7820 */ /* 0x000fe20000400000 */
[----:B------:R-:W-:Y:S01]  /*44e0*/  IMAD.U32 R29, R60, -0x80000000, RZ ;  /* 0x800000003c1d7824 */ /* 0x000fe200078e00ff */
[----:B------:R-:W3:Y:S01]  /*44f0*/  MUFU.EX2 R16, R16 ;  /* 0x0000001000107308 */ /* 0x000ee20000000800 */
[----:B------:R-:W-:-:S04]  /*4500*/  FADD R18, R93, R18 ;  /* 0x000000125d127221 */ /* 0x000fc80000000000 */
[----:B0-----:R-:W-:-:S03]  /*4510*/  FADD R21, R9, R18 ;  /* 0x0000001209157221 */ /* 0x001fc60000000000 */
[----:B------:R-:W0:Y:S01]  /*4520*/  MUFU.EX2 R17, R17 ;  /* 0x0000001100117308 */ /* 0x000e220000000800 */
[----:B-1----:R-:W-:-:S07]  /*4530*/  FADD R21, R12, R21 ;  /* 0x000000150c157221 */ /* 0x002fce0000000000 */
[----:B------:R-:W1:Y:S01]  /*4540*/  MUFU.EX2 R68, R68 ;  /* 0x0000004400447308 */ /* 0x000e620000000800 */
[----:B---3--:R-:W-:-:S07]  /*4550*/  FADD R18, R16, R21 ;  /* 0x0000001510127221 */ /* 0x008fce0000000000 */
[----:B------:R-:W3:Y:S01]  /*4560*/  MUFU.EX2 R13, R13 ;  /* 0x0000000d000d7308 */ /* 0x000ee20000000800 */
[----:B0-----:R-:W-:Y:S01]  /*4570*/  FADD R21, R17, R18 ;  /* 0x0000001211157221 */ /* 0x001fe20000000000 */
[----:B------:R-:W-:Y:S01]  /*4580*/  FADD R18, -R41, R66 ;  /* 0x0000004229127221 */ /* 0x000fe20000000100 */
[----:B------:R-:W-:-:S03]  /*4590*/  F2FP.SATFINITE.E4M3.F32.PACK_AB_MERGE_C R66, R93, R90, RZ ;  /* 0x0000005a5d42723e */ /* 0x000fc600048070ff */
[----:B------:R-:W-:Y:S02]  /*45a0*/  FMUL R91, R18, 1.4426950216293334961 ;  /* 0x3fb8aa3b125b7820 */ /* 0x000fe40000400000 */
[----:B------:R-:W0:Y:S01]  /*45b0*/  MUFU.EX2 R19, R19 ;  /* 0x0000001300137308 */ /* 0x000e220000000800 */
[----:B-1----:R-:W-:-:S07]  /*45c0*/  FADD R22, R68, R21 ;  /* 0x0000001544167221 */ /* 0x002fce0000000000 */
[----:B------:R-:W2:Y:S01]  /*45d0*/  MUFU.EX2 R91, R91 ;  /* 0x0000005b005b7308 */ /* 0x000ea20000000800 */
[----:B---3--:R-:W-:-:S07]  /*45e0*/  FADD R22, R13, R22 ;  /* 0x000000160d167221 */ /* 0x008fce0000000000 */
[----:B------:R-:W1:Y:S01]  /*45f0*/  MUFU.EX2 R20, R20 ;  /* 0x0000001400147308 */ /* 0x000e620000000800 */
[----:B0-----:R-:W-:-:S07]  /*4600*/  FADD R21, R19, R22 ;  /* 0x0000001613157221 */ /* 0x001fce0000000000 */
[----:B------:R-:W0:Y:S01]  /*4610*/  MUFU.EX2 R69, R24 ;  /* 0x0000001800457308 */ /* 0x000e220000000800 */
[----:B--2---:R2:W-:Y:S01]  /*4620*/  STSM.16.M88 [R36+0x5000], R91 ;  /* 0x0050005b24007844 */ /* 0x0045e20000000000 */
[----:B------:R-:W-:Y:S01]  /*4630*/  BAR.SYNC.DEFER_BLOCKING 0x0 ;  /* 0x0000000000007b1d */ /* 0x000fe20000010000 */
[C---:B-1----:R-:W-:Y:S01]  /*4640*/  FADD R18, R20.reuse, R21 ;  /* 0x0000001514127221 */ /* 0x042fe20000000000 */
[----:B------:R-:W-:-:S04]  /*4650*/  F2FP.SATFINITE.E4M3.F32.PACK_AB_MERGE_C R19, R20, R19, RZ ;  /* 0x000000131413723e */ /* 0x000fc800048070ff */
[----:B------:R-:W1:Y:S01]  /*4660*/  MUFU.EX2 R14, R14 ;  /* 0x0000000e000e7308 */ /* 0x000e620000000800 */
[----:B0-----:R-:W-:Y:S01]  /*4670*/  FADD R21, R69, R18 ;  /* 0x0000001245157221 */ /* 0x001fe20000000000 */
[----:B------:R-:W-:-:S06]  /*4680*/  FMUL R18, R33, 1.4426950216293334961 ;  /* 0x3fb8aa3b21127820 */ /* 0x000fcc0000400000 */
[----:B------:R-:W0:Y:S08]  /*4690*/  MUFU.EX2 R25, R25 ;  /* 0x0000001900197308 */ /* 0x000e300000000800 */
[----:B------:R-:W3:Y:S01]  /*46a0*/  MUFU.EX2 R26, R26 ;  /* 0x0000001a001a7308 */ /* 0x000ee20000000800 */
[----:B-1----:R-:W-:Y:S01]  /*46b0*/  FADD R22, R14, R21 ;  /* 0x000000150e167221 */ /* 0x002fe20000000000 */
[----:B------:R2:W1:Y:S01]  /*46c0*/  LDSM.16.M88 R60, [R3+UR14+0x5000] ;  /* 0x0050000e033c783b */ /* 0x0004620008000000 */
[----:B------:R-:W4:Y:S05]  /*46d0*/  SYNCS.PHASECHK.TRANS64.TRYWAIT P2, [UR19], R29 ;  /* 0x0000001dff0075a7 */ /* 0x000f2a0008041113 */
[----:B------:R5:W2:Y:S01]  /*46e0*/  MUFU.EX2 R70, R28 ;  /* 0x0000001c00467308 */ /* 0x000aa20000000800 */
[----:B0-----:R-:W-:Y:S01]  /*46f0*/  FADD R21, R25, R22 ;  /* 0x0000001619157221 */ /* 0x001fe20000000000 */
[----:B------:R-:W-:-:S06]  /*4700*/  FMUL R22, R34, 1.4426950216293334961 ;  /* 0x3fb8aa3b22167820 */ /* 0x000fcc0000400000 */
[----:B------:R-:W0:Y:S01]  /*4710*/  MUFU.EX2 R15, R15 ;  /* 0x0000000f000f7308 */ /* 0x000e220000000800 */
[----:B-----5:R-:W-:Y:S01]  /*4720*/  FMUL R28, R31, 1.4426950216293334961 ;  /* 0x3fb8aa3b1f1c7820 */ /* 0x020fe20000400000 */
[C---:B---3--:R-:W-:Y:S01]  /*4730*/  FADD R21, R26.reuse, R21 ;  /* 0x000000151a157221 */ /* 0x048fe20000000000 */
[----:B------:R-:W-:-:S05]  /*4740*/  F2FP.SATFINITE.E4M3.F32.PACK_AB_MERGE_C R20, R26, R25, RZ ;  /* 0x000000191a14723e */ /* 0x000fca00048070ff */
[----:B------:R-:W3:Y:S01]  /*4750*/  MUFU.EX2 R27, R27 ;  /* 0x0000001b001b7308 */ /* 0x000ee20000000800 */
[----:B--2---:R-:W-:-:S07]  /*4760*/  FADD R24, R70, R21 ;  /* 0x0000001546187221 */ /* 0x004fce0000000000 */
[----:B------:R-:W2:Y:S01]  /*4770*/  MUFU.EX2 R28, R28 ;  /* 0x0000001c001c7308 */ /* 0x000ea20000000800 */
[----:B0-----:R-:W-:-:S07]  /*4780*/  FADD R24, R15, R24 ;  /* 0x000000180f187221 */ /* 0x001fce0000000000 */
[----:B------:R-:W0:Y:S01]  /*4790*/  MUFU.EX2 R71, R32 ;  /* 0x0000002000477308 */ /* 0x000e220000000800 */
[----:B---3--:R-:W-:-:S07]  /*47a0*/  FADD R21, R27, R24 ;  /* 0x000000181b157221 */ /* 0x008fce0000000000 */
[----:B------:R-:W3:Y:S01]  /*47b0*/  MUFU.EX2 R18, R18 ;  /* 0x0000001200127308 */ /* 0x000ee20000000800 */
[----:B--2---:R-:W-:Y:S01]  /*47c0*/  FADD R24, R28, R21 ;  /* 0x000000151c187221 */ /* 0x004fe20000000000 */
[----:B------:R-:W-:Y:S02]  /*47d0*/  F2FP.SATFINITE.E4M3.F32.PACK_AB_MERGE_C R21, R67, R6, RZ ;  /* 0x000000064315723e */ /* 0x000fe400048070ff */
[----:B------:R-:W-:Y:S02]  /*47e0*/  F2FP.SATFINITE.E4M3.F32.PACK_AB_MERGE_C R67, R17, R16, RZ ;  /* 0x000000101143723e */ /* 0x000fe400048070ff */
[----:B------:R-:W-:Y:S02]  /*47f0*/  IADD3 R16, P3, PT, R120, UR33, RZ ;  /* 0x0000002178107c10 */ /* 0x000fe4000ff7e0ff */
[----:B------:R-:W2:Y:S01]  /*4800*/  MUFU.EX2 R22, R22 ;  /* 0x0000001600167308 */ /* 0x000ea20000000800 */
[----:B0-----:R-:W-:Y:S01]  /*4810*/  FADD R31, R71, R24 ;  /* 0x00000018471f7221 */ /* 0x001fe20000000000 */
[----:B------:R-:W-:-:S02]  /*4820*/  F2FP.SATFINITE.E4M3.F32.PACK_AB_MERGE_C R24, R11, R10, RZ ;  /* 0x0000000a0b18723e */ /* 0x000fc400048070ff */
[----:B------:R-:W-:Y:S02]  /*4830*/  IADD3 R10, P4, PT, R116, UR33, RZ ;  /* 0x00000021740a7c10 */ /* 0x000fe4000ff9e0ff */
[----:B------:R-:W-:Y:S02]  /*4840*/  IADD3.X R17, PT, PT, R121, UR8, RZ, P3, !PT ;  /* 0x0000000879117c10 */ /* 0x000fe40009ffe4ff */
[----:B------:R-:W0:Y:S01]  /*4850*/  MUFU.EX2 R23, R23 ;  /* 0x0000001700177308 */ /* 0x000e220000000800 */
[----:B---3--:R-:W-:Y:S01]  /*4860*/  FADD R31, R18, R31 ;  /* 0x0000001f121f7221 */ /* 0x008fe20000000000 */
[----:B------:R-:W-:-:S03]  /*4870*/  F2FP.SATFINITE.E4M3.F32.PACK_AB_MERGE_C R6, R28, R27, RZ ;  /* 0x0000001b1c06723e */ /* 0x000fc600048070ff */
[----:B--2---:R-:W-:-:S04]  /*4880*/  FADD R90, R22, R31 ;  /* 0x0000001f165a7221 */ /* 0x004fc80000000000 */
[----:B0-----:R-:W-:-:S05]  /*4890*/  FADD R90, R23, R90 ;  /* 0x0000005a175a7221 */ /* 0x001fca0000000000 */
[----:B------:R0:W2:Y:S01]  /*48a0*/  SHFL.BFLY PT, R93, R90, 0x10, 0x1f ;  /* 0x0e001f005a5d7f89 */ /* 0x0000a200000e0000 */
[----:B-1--4-:R-:W-:Y:S05]  /*48b0*/  @!P2 BRA `(.L_x_14) ;  /* 0x0000002400d0a947 */ /* 0x012fea0003800000 */
.L_x_23:
[----:B------:R-:W-:Y:S01]  /*48c0*/  IADD3 R122, P2, PT, R112, UR33, RZ ;  /* 0x00000021707a7c10 */ /* 0x000fe2000ff5e0ff */
[----:B------:R1:W3:Y:S01]  /*48d0*/  LDG.E.U8 R25, desc[UR26][R16.64] ;  /* 0x0000001a10197981 */ /* 0x0002e2000c1e1100 */
[----:B------:R-:W-:Y:S02]  /*48e0*/  IADD3.X R11, PT, PT, R117, UR8, RZ, P4, !PT ;  /* 0x00000008750b7c10 */ /* 0x000fe4000a7fe4ff */
[----:B------:R-:W-:Y:S02]  /*48f0*/  IADD3.X R123, PT, PT, R113, UR8, RZ, P2, !PT ;  /* 0x00000008717b7c10 */ /* 0x000fe400097fe4ff */
[----:B------:R-:W-:Y:S01]  /*4900*/  IADD3 R32, P2, PT, R104, UR33, RZ ;  /* 0x0000002168207c10 */ /* 0x000fe2000ff5e0ff */
[----:B------:R4:W5:Y:S03]  /*4910*/  LDG.E.U8 R125, desc[UR26][R10.64] ;  /* 0x0000001a0a7d7981 */ /* 0x000966000c1e1100 */
[----:B------:R-:W-:Y:S01]  /*4920*/  IADD3.X R33, PT, PT, R105, UR8, RZ, P2, !PT ;  /* 0x0000000869217c10 */ /* 0x000fe200097fe4ff */
[----:B--2---:R-:W2:Y:S01]  /*4930*/  LDG.E.U8 R123, desc[UR26][R122.64] ;  /* 0x0000001a7a7b7981 */ /* 0x004ea2000c1e1100 */
[----:B------:R-:W-:-:S02]  /*4940*/  IADD3 R28, P2, PT, R96, UR33, RZ ;  /* 0x00000021601c7c10 */ /* 0x000fc4000ff5e0ff */
[----:B------:R-:W-:Y:S02]  /*4950*/  IADD3 R34, P3, PT, R108, UR33, RZ ;  /* 0x000000216c227c10 */ /* 0x000fe4000ff7e0ff */
[----:B------:R-:W-:Y:S01]  /*4960*/  IADD3.X R29, PT, PT, R97, UR8, RZ, P2, !PT ;  /* 0x00000008611d7c10 */ /* 0x000fe200097fe4ff */
[----:B------:R-:W2:Y:S01]  /*4970*/  LDG.E.U8 R33, desc[UR26][R32.64] ;  /* 0x0000001a20217981 */ /* 0x000ea2000c1e1100 */
[----:B-1----:R-:W-:Y:S02]  /*4980*/  IADD3 R16, P2, PT, R118, UR33, RZ ;  /* 0x0000002176107c10 */ /* 0x002fe4000ff5e0ff */
[----:B------:R-:W-:Y:S02]  /*4990*/  IADD3.X R35, PT, PT, R109, UR8, RZ, P3, !PT ;  /* 0x000000086d237c10 */ /* 0x000fe40009ffe4ff */
[----:B------:R-:W-:Y:S01]  /*49a0*/  IADD3.X R17, PT, PT, R119, UR8, RZ, P2, !PT ;  /* 0x0000000877117c10 */ /* 0x000fe200097fe4ff */
[----:B------:R-:W2:Y:S01]  /*49b0*/  LDG.E.U8 R29, desc[UR26][R28.64] ;  /* 0x0000001a1c1d7981 */ /* 0x000ea2000c1e1100 */
[----:B----4-:R-:W-:-:S02]  /*49c0*/  IADD3 R10, P2, PT, R114, UR33, RZ ;  /* 0x00000021720a7c10 */ /* 0x010fc4000ff5e0ff */
[----:B------:R-:W-:Y:S01]  /*49d0*/  IADD3 R30, P3, PT, R100, UR33, RZ ;  /* 0x00000021641e7c10 */ /* 0x000fe2000ff7e0ff */
[----:B------:R-:W4:Y:S01]  /*49e0*/  LDG.E.U8 R35, desc[UR26][R34.64] ;  /* 0x0000001a22237981 */ /* 0x000f22000c1e1100 */
[----:B------:R-:W-:Y:S02]  /*49f0*/  IADD3.X R11, PT, PT, R115, UR8, RZ, P2, !PT ;  /* 0x00000008730b7c10 */ /* 0x000fe400097fe4ff */
[----:B------:R-:W-:-:S03]  /*4a00*/  IADD3.X R31, PT, PT, R101, UR8, RZ, P3, !PT ;  /* 0x00000008651f7c10 */ /* 0x000fc60009ffe4ff */
[----:B------:R-:W4:Y:S04]  /*4a10*/  LDG.E.U8 R32, desc[UR26][R10.64] ;  /* 0x0000001a0a207981 */ /* 0x000f28000c1e1100 */
[----:B------:R1:W4:Y:S01]  /*4a20*/  LDG.E.U8 R34, desc[UR26][R16.64] ;  /* 0x0000001a10227981 */ /* 0x000322000c1e1100 */
[----:B------:R-:W-:-:S03]  /*4a30*/  IADD3 R26, P3, PT, R88, UR33, RZ ;  /* 0x00000021581a7c10 */ /* 0x000fc6000ff7e0ff */
[----:B------:R-:W4:Y:S01]  /*4a40*/  LDG.E.U8 R31, desc[UR26][R30.64] ;  /* 0x0000001a1e1f7981 */ /* 0x000f22000c1e1100 */
[----:B-1----:R-:W-:-:S04]  /*4a50*/  IADD3 R16, P2, PT, R110, UR33, RZ ;  /* 0x000000216e107c10 */ /* 0x002fc8000ff5e0ff */
[----:B------:R-:W-:Y:S02]  /*4a60*/  IADD3.X R17, PT, PT, R111, UR8, RZ, P2, !PT ;  /* 0x000000086f117c10 */ /* 0x000fe400097fe4ff */
[----:B------:R-:W-:-:S03]  /*4a70*/  IADD3 R10, P2, PT, R106, UR33, RZ ;  /* 0x000000216a0a7c10 */ /* 0x000fc6000ff5e0ff */
[----:B------:R1:W4:Y:S01]  /*4a80*/  LDG.E.U8 R30, desc[UR26][R16.64] ;  /* 0x0000001a101e7981 */ /* 0x000322000c1e1100 */
[----:B------:R-:W-:Y:S02]  /*4a90*/  IADD3.X R11, PT, PT, R107, UR8, RZ, P2, !PT ;  /* 0x000000086b0b7c10 */ /* 0x000fe400097fe4ff */
[----:B------:R-:W-:-:S03]  /*4aa0*/  IADD3.X R27, PT, PT, R89, UR8, RZ, P3, !PT ;  /* 0x00000008591b7c10 */ /* 0x000fc60009ffe4ff */
[----:B------:R0:W4:Y:S01]  /*4ab0*/  LDG.E.U8 R28, desc[UR26][R10.64] ;  /* 0x0000001a0a1c7981 */ /* 0x000122000c1e1100 */
[----:B-1----:R-:W-:-:S03]  /*4ac0*/  IADD3 R16, P2, PT, R102, UR33, RZ ;  /* 0x0000002166107c10 */ /* 0x002fc6000ff5e0ff */
[----:B------:R-:W4:Y:S01]  /*4ad0*/  LDG.E.U8 R27, desc[UR26][R26.64] ;  /* 0x0000001a1a1b7981 */ /* 0x000f22000c1e1100 */
[----:B------:R-:W-:-:S05]  /*4ae0*/  IADD3.X R17, PT, PT, R103, UR8, RZ, P2, !PT ;  /* 0x0000000867117c10 */ /* 0x000fca00097fe4ff */
[----:B------:R1:W4:Y:S01]  /*4af0*/  LDG.E.U8 R26, desc[UR26][R16.64] ;  /* 0x0000001a101a7981 */ /* 0x000322000c1e1100 */
[----:B0-----:R-:W-:-:S04]  /*4b00*/  IADD3 R10, P2, PT, R98, UR33, RZ ;  /* 0x00000021620a7c10 */ /* 0x001fc8000ff5e0ff */
[----:B------:R-:W-:Y:S02]  /*4b10*/  IADD3.X R11, PT, PT, R99, UR8, RZ, P2, !PT ;  /* 0x00000008630b7c10 */ /* 0x000fe400097fe4ff */
[----:B-1----:R-:W-:-:S03]  /*4b20*/  IADD3 R16, P2, PT, R94, UR33, RZ ;  /* 0x000000215e107c10 */ /* 0x002fc6000ff5e0ff */
[----:B------:R0:W4:Y:S01]  /*4b30*/  LDG.E.U8 R122, desc[UR26][R10.64] ;  /* 0x0000001a0a7a7981 */ /* 0x000122000c1e1100 */
[----:B------:R-:W-:-:S05]  /*4b40*/  IADD3.X R17, PT, PT, R95, UR8, RZ, P2, !PT ;  /* 0x000000085f117c10 */ /* 0x000fca00097fe4ff */
[----:B------:R-:W4:Y:S01]  /*4b50*/  LDG.E.U8 R124, desc[UR26][R16.64] ;  /* 0x0000001a107c7981 */ /* 0x000f22000c1e1100 */
[----:B0-----:R-:W-:-:S04]  /*4b60*/  IADD3 R10, P2, PT, R86, UR33, RZ ;  /* 0x00000021560a7c10 */ /* 0x001fc8000ff5e0ff */
[----:B------:R-:W-:-:S05]  /*4b70*/  IADD3.X R11, PT, PT, R87, UR8, RZ, P2, !PT ;  /* 0x00000008570b7c10 */ /* 0x000fca00097fe4ff */
[----:B------:R0:W4:Y:S01]  /*4b80*/  LDG.E.U8 R92, desc[UR26][R10.64] ;  /* 0x0000001a0a5c7981 */ /* 0x000122000c1e1100 */
[----:B------:R-:W-:Y:S02]  /*4b90*/  F2FP.SATFINITE.E4M3.F32.PACK_AB_MERGE_C R22, R23, R22, RZ ;  /* 0x000000161716723e */ /* 0x000fe400048070ff */
[----:B------:R-:W-:Y:S02]  /*4ba0*/  F2FP.SATFINITE.E4M3.F32.PACK_AB_MERGE_C R65, R4, R65, R24 ;  /* 0x000000410441723e */ /* 0x000fe40004807018 */
[----:B------:R-:W-:Y:S02]  /*4bb0*/  F2FP.SATFINITE.E4M3.F32.PACK_AB_MERGE_C R64, R5, R64, R21 ;  /* 0x000000400540723e */ /* 0x000fe40004807015 */
[----:B------:R-:W-:Y:S02]  /*4bc0*/  F2FP.SATFINITE.E4M3.F32.PACK_AB_MERGE_C R66, R8, R7, R66 ;  /* 0x000000070842723e */ /* 0x000fe40004807042 */
[----:B------:R-:W-:Y:S02]  /*4bd0*/  F2FP.SATFINITE.E4M3.F32.PACK_AB_MERGE_C R67, R12, R9, R67 ;  /* 0x000000090c43723e */ /* 0x000fe40004807043 */
[----:B------:R-:W-:-:S02]  /*4be0*/  F2FP.SATFINITE.E4M3.F32.PACK_AB_MERGE_C R69, R14, R69, R20 ;  /* 0x000000450e45723e */ /* 0x000fc40004807014 */
[----:B------:R-:W-:Y:S02]  /*4bf0*/  F2FP.SATFINITE.E4M3.F32.PACK_AB_MERGE_C R68, R13, R68, R19 ;  /* 0x000000440d44723e */ /* 0x000fe40004807013 */
[----:B------:R-:W-:Y:S02]  /*4c00*/  F2FP.SATFINITE.E4M3.F32.PACK_AB_MERGE_C R70, R15, R70, R6 ;  /* 0x000000460f46723e */ /* 0x000fe40004807006 */
[----:B------:R-:W-:Y:S01]  /*4c10*/  F2FP.SATFINITE.E4M3.F32.PACK_AB_MERGE_C R71, R18, R71, R22 ;  /* 0x000000471247723e */ /* 0x000fe20004807016 */
[----:B------:R-:W-:Y:S01]  /*4c20*/  ULEA UR19, UR32, UR14, 0x3 ;  /* 0x0000000e20137291 */ /* 0x000fe2000f8e18ff */
[----:B------:R-:W-:Y:S01]  /*4c30*/  FADD R90, R90, R93 ;  /* 0x0000005d5a5a7221 */ /* 0x000fe20000000000 */
[----:B------:R-:W-:Y:S02]  /*4c40*/  UMOV UR8, UR9 ;  /* 0x0000000900087c82 */ /* 0x000fe40008000000 */
[----:B------:R-:W-:Y:S01]  /*4c50*/  UIADD3 UR19, UPT, UPT, UR19, 0x7000, URZ ;  /* 0x0000700013137890 */ /* 0x000fe2000fffe0ff */
[----:B---3--:R-:W-:Y:S04]  /*4c60*/  STS.U8 [R38+UR14+0x6000], R25 ;  /* 0x0060001926007988 */ /* 0x008fe8000800000e */
[----:B-----5:R-:W-:Y:S04]  /*4c70*/  STS.U8 [R38+UR14+0x6200], R125 ;  /* 0x0062007d26007988 */ /* 0x020fe8000800000e */
[----:B--2---:R-:W-:Y:S04]  /*4c80*/  STS.U8 [R38+UR14+0x6400], R123 ;  /* 0x0064007b26007988 */ /* 0x004fe8000800000e */
[----:B------:R-:W-:Y:S04]  /*4c90*/  STS.U8 [R38+UR14+0x6800], R33 ;  /* 0x0068002126007988 */ /* 0x000fe8000800000e */
[----:B------:R-:W-:Y:S04]  /*4ca0*/  STS.U8 [R38+UR14+0x6c00], R29 ;  /* 0x006c001d26007988 */ /* 0x000fe8000800000e */
[----:B----4-:R-:W-:Y:S04]  /*4cb0*/  STS.U8 [R38+UR14+0x6600], R35 ;  /* 0x0066002326007988 */ /* 0x010fe8000800000e */
[----:B------:R-:W-:Y:S04]  /*4cc0*/  STS.U8 [R38+UR14+0x6a00], R31 ;  /* 0x006a001f26007988 */ /* 0x000fe8000800000e */
[----:B------:R-:W-:Y:S04]  /*4cd0*/  STS.U8 [R38+UR14+0x6e00], R27 ;  /* 0x006e001b26007988 */ /* 0x000fe8000800000e */
[----:B------:R-:W-:Y:S04]  /*4ce0*/  STS.U8 [R37+UR14+0x6100], R34 ;  /* 0x0061002225007988 */ /* 0x000fe8000800000e */
[----:B------:R-:W-:Y:S04]  /*4cf0*/  STS.U8 [R37+UR14+0x6300], R32 ;  /* 0x0063002025007988 */ /* 0x000fe8000800000e */
[----:B------:R-:W-:Y:S04]  /*4d00*/  STS.U8 [R37+UR14+0x6500], R30 ;  /* 0x0065001e25007988 */ /* 0x000fe8000800000e */
[----:B------:R-:W-:Y:S04]  /*4d10*/  STS.U8 [R37+UR14+0x6700], R28 ;  /* 0x0067001c25007988 */ /* 0x000fe8000800000e */
[----:B------:R0:W-:Y:S02]  /*4d20*/  STS.U8 [R37+UR14+0x6900], R26 ;  /* 0x0069001a25007988 */ /* 0x0001e4000800000e */
[----:B0-----:R-:W0:Y:S02]  /*4d30*/  LDTM.x32 R4, tmem[UR16] ;  /* 0x00000010000479ee */ /* 0x001e2400082c0000 */
[----:B------:R1:W-:Y:S04]  /*4d40*/  STS.U8 [R37+UR14+0x6b00], R122 ;  /* 0x006b007a25007988 */ /* 0x0003e8000800000e */
[----:B------:R1:W-:Y:S04]  /*4d50*/  STS.U8 [R37+UR14+0x6d00], R124 ;  /* 0x006d007c25007988 */ /* 0x0003e8000800000e */
[----:B------:R1:W-:Y:S04]  /*4d60*/  STS.U8 [R37+UR14+0x6f00], R92 ;  /* 0x006f005c25007988 */ /* 0x0003e8000800000e */
[----:B------:R1:W-:Y:S04]  /*4d70*/  STS.128 [R40+UR14+0x2000], R64 ;  /* 0x0020004028007988 */ /* 0x0003e80008000c0e */
[----:B------:R1:W-:Y:S01]  /*4d80*/  STS.128 [R39+UR14+0x2000], R68 ;  /* 0x0020004427007988 */ /* 0x0003e20008000c0e */
[----:B------:R-:W-:Y:S01]  /*4d90*/  NOP ;  /* 0x0000000000007918 */ /* 0x000fe20000000000 */
[C---:B0-----:R-:W-:Y:S01]  /*4da0*/  FMUL R4, R60.reuse, R4 ;  /* 0x000000043c047220 */ /* 0x041fe20000400000 */
        /* <DEDUP_REMOVED lines=31> */
[----:B------:R1:W-:Y:S01]  /*4fa0*/  STTM.x32 tmem[UR16], R4 ;  /* 0x00000004000079ed */ /* 0x0003e200082c0010 */
[----:B------:R-:W0:Y:S02]  /*4fb0*/  FENCE.VIEW.ASYNC.T ;  /* 0x00000000000073c6 */ /* 0x000e240000000200 */
[----:B0-----:R-:W-:Y:S06]  /*4fc0*/  BAR.SYNC.DEFER_BLOCKING 0x0 ;  /* 0x0000000000007b1d */ /* 0x001fec0000010000 */
[----:B------:R0:W-:Y:S06]  /*4fd0*/  MEMBAR.ALL.CTA ;  /* 0x0000000000007992 */ /* 0x0001ec0000008000 */
[----:B0-----:R-:W0:Y:S02]  /*4fe0*/  FENCE.VIEW.ASYNC.S ;  /* 0x00000000000073c6 */ /* 0x001e240000000000 */
[----:B0-----:R-:W-:Y:S06]  /*4ff0*/  BAR.SYNC.DEFER_BLOCKING 0x0 ;  /* 0x0000000000007b1d */ /* 0x001fec0000010000 */
[----:B------:R-:W-:Y:S05]  /*5000*/  BRA.U UP1, `(.L_x_15) ;  /* 0x00000001013c7547 */ /* 0x000fea000b800000 */
[----:B------:R-:W-:Y:S01]  /*5010*/  UMOV UR28, UR41 ;  /* 0x00000029001c7c82 */ /* 0x000fe20008000000 */
[----:B------:R-:W-:Y:S01]  /*5020*/  UMOV UR29, 0x80004020 ;  /* 0x80004020001d7882 */ /* 0x000fe20000000000 */
[----:B------:R-:W-:Y:S01]  /*5030*/  UMOV UR24, UR6 ;  /* 0x0000000600187c82 */ /* 0x000fe20008000000 */
[----:B------:R-:W-:Y:S01]  /*5040*/  UMOV UR25, 0x80004020 ;  /* 0x8000402000197882 */ /* 0x000fe20000000000 */
[----:B------:R-:W-:Y:S01]  /*5050*/  UMOV UR30, 0x0 ;  /* 0x00000000001e7882 */ /* 0x000fe20000000000 */
[----:B------:R-:W-:Y:S01]  /*5060*/  UMOV UR31, 0x8100010 ;  /* 0x08100010001f7882 */ /* 0x000fe20000000000 */
[----:B------:R-:W-:Y:S01]  /*5070*/  UMOV UR12, UR19 ;  /* 0x00000013000c7c82 */ /* 0x000fe20008000000 */
[----:B------:R-:W-:Y:S01]  /*5080*/  UMOV UR13, URZ ;  /* 0x000000ff000d7c82 */ /* 0x000fe20008000000 */
[----:B------:R-:W-:Y:S01]  /*5090*/  UMOV UR42, 0x0 ;  /* 0x00000000002a7882 */ /* 0x000fe20000000000 */
[----:B------:R-:W-:Y:S01]  /*50a0*/  UMOV UR43, 0x8100010 ;  /* 0x08100010002b7882 */ /* 0x000fe20000000000 */
[----:B------:R0:W-:Y:S01]  /*50b0*/  UTCQMMA gdesc[UR28], gdesc[UR24], tmem[UR15], tmem[UR30], idesc[UR31], UPT ;  /* 0x00ff1e181c0075ea */ /* 0x0001e2000b80030f */
[----:B------:R-:W-:Y:S01]  /*50c0*/  UMOV UR9, UR12 ;  /* 0x0000000c00097c82 */ /* 0x000fe20008000000 */
[----:B------:R0:W-:Y:S01]  /*50d0*/  UTCQMMA gdesc[UR36], gdesc[UR22], tmem[UR15], tmem[UR42], idesc[UR43], UPT ;  /* 0x00ff2a16240075ea */ /* 0x0001e2000b80030f */
[----:B------:R0:W-:Y:S01]  /*50e0*/  UTCBAR [UR9], URZ ;  /* 0x000000ff090073e9 */ /* 0x0001e200080000ff */
[----:B------:R-:W-:-:S02]  /*50f0*/  NOP ;  /* 0x0000000000007918 */ /* 0x000fc40000000000 */
.L_x_15:
[----:B------:R-:W-:Y:S01]  /*5100*/  UIADD3 UR32, UPT, UPT, UR32, 0x1, URZ ;  /* 0x0000000120207890 */ /* 0x000fe2000fffe0ff */
[----:B------:R-:W-:Y:S01]  /*5110*/  FFMA R50, R91, R50, R90 ;  /* 0x000000325b327223 */ /* 0x000fe2000000005a */
[----:B------:R-:W-:Y:S01]  /*5120*/  UIADD3 UR10, UPT, UPT, UR10, 0x40, URZ ;  /* 0x000000400a0a7890 */ /* 0x000fe2000fffe0ff */
[----:B------:R-:W-:Y:S01]  /*5130*/  IMAD.IADD R61, R51, 0x1, R61 ;  /* 0x00000001333d7824 */ /* 0x000fe200078e023d */
[----:B------:R-:W-:Y:S01]  /*5140*/  UISETP.GT.AND UP2, UPT, UR32, 0x1, UPT ;  /* 0x000000012000788c */ /* 0x000fe2000bf44270 */
[----:B------:R-:W-:Y:S01]  /*5150*/  IMAD.U32 R60, RZ, RZ, UR8 ;  /* 0x00000008ff3c7e24 */ /* 0x000fe2000f8e00ff */
[----:B-1----:R-:W-:Y:S01]  /*5160*/  MOV R66, R41 ;  /* 0x0000002900427202 */ /* 0x002fe20000000f00 */
[----:B------:R-:W-:Y:S02]  /*5170*/  UIADD3 UR33, UPT, UPT, UR21, UR33, URZ ;  /* 0x0000002115217290 */ /* 0x000fe4000fffe0ff */
[----:B0-----:R-:W-:Y:S02]  /*5180*/  USEL UR9, URZ, 0x1, !UP2 ;  /* 0x00000001ff097887 */ /* 0x001fe4000d000000 */
[----:B------:R-:W-:-:S02]  /*5190*/  USEL UR32, UR32, URZ, !UP2 ;  /* 0x000000ff20207287 */ /* 0x000fc4000d000000 */
[----:B------:R-:W-:Y:S02]  /*51a0*/  UISETP.GE.AND UP2, UPT, UR10, UR20, UPT ;  /* 0x000000140a00728c */ /* 0x000fe4000bf46270 */
[----:B------:R-:W-:-:S07]  /*51b0*/  ULOP3.LUT UR9, UR8, UR9, URZ, 0x3c, !UPT ;  /* 0x0000000908097292 */ /* 0x000fce000f8e3cff */
[----:B------:R-:W-:Y:S05]  /*51c0*/  BRA.U !UP2, `(.L_x_16) ;  /* 0xffffffe50a1c7547 */ /* 0x000fea000b83ffff */
.L_x_11:
[----:B------:R-:W1:Y:S02]  /*51d0*/  LDCU UR4, c[0x0][0x3f0] ;  /* 0x00007e00ff0477ac */ /* 0x000e640008000800 */
[----:B-1----:R-:W-:-:S09]  /*51e0*/  UISETP.GE.AND UP0, UPT, UR4, 0x1, UPT ;  /* 0x000000010400788c */ /* 0x002fd2000bf06270 */
[----:B------:R-:W-:Y:S05]  /*51f0*/  BRA.U !UP0, `(.L_x_17) ;  /* 0x0000000108107547 */ /* 0x000fea000b800000 */
[----:B------:R-:W-:-:S06]  /*5200*/  USHF.L.U32 UR8, UR8, 0x1f, URZ ;  /* 0x0000001f08087899 */ /* 0x000fcc00080006ff */
[----:B0-----:R-:W-:-:S04]  /*5210*/  IMAD.U32 R4, RZ, RZ, UR8 ;  /* 0x00000008ff047e24 */ /* 0x001fc8000f8e00ff */
[----:B------:R-:W0:Y:S02]  /*5220*/  SYNCS.PHASECHK.TRANS64.TRYWAIT P2, [UR19], R4 ;  /* 0x00000004ff0075a7 */ /* 0x000e240008041113 */
[----:B0-----:R-:W-:Y:S05]  /*5230*/  @!P2 BRA `(.L_x_18) ;  /* 0x0000001c007ca947 */ /* 0x001fea0003800000 */
.L_x_17:
[----:B------:R-:W-:Y:S01]  /*5240*/  BAR.SYNC.DEFER_BLOCKING 0x0 ;  /* 0x0000000000007b1d */ /* 0x000fe20000010000 */
[----:B------:R-:W-:Y:S02]  /*5250*/  FSETP.GEU.AND P2, PT, R50, 1.175494350822287508e-38, PT ;  /* 0x008000003200780b */ /* 0x000fe40003f4e000 */
[C---:B--2---:R-:W-:Y:S02]  /*5260*/  LOP3.LUT R37, R0.reuse, 0x80, RZ, 0xc0, !PT ;  /* 0x0000008000257812 */ /* 0x044fe400078ec0ff */
[----:B------:R-:W-:Y:S01]  /*5270*/  FSEL R38, RZ, -23, P2 ;  /* 0xc1b80000ff267808 */ /* 0x000fe20001000000 */
[----:B------:R-:W1:Y:S01]  /*5280*/  LDCU.64 UR4, c[0x0][0x3e0] ;  /* 0x00007c00ff0477ac */ /* 0x000e620008000a00 */
[----:B------:R-:W-:Y:S01]  /*5290*/  LOP3.LUT R42, R0, 0x7f, RZ, 0xc0, !PT ;  /* 0x0000007f002a7812 */ /* 0x000fe200078ec0ff */
[----:B------:R-:W2:Y:S01]  /*52a0*/  LDC.64 R72, c[0x0][0x398] ;  /* 0x0000e600ff487b82 */ /* 0x000ea20000000a00 */
[----:B------:R-:W-:-:S05]  /*52b0*/  LEA R37, R37, UR14, 0x5 ;  /* 0x0000000e25257c11 */ /* 0x000fca000f8e28ff */
[----:B------:R-:W-:Y:S01]  /*52c0*/  IMAD R37, R42, 0x10, R37 ;  /* 0x000000102a257824 */ /* 0x000fe200078e0225 */
[----:B------:R-:W3:Y:S02]  /*52d0*/  @!P1 SYNCS.CCTL.IV [UR14+0x7000] ;  /* 0x00700000ff0099b1 */ /* 0x000ee4000800000e */
[----:B---3--:R-:W-:Y:S01]  /*52e0*/  BAR.SYNC.DEFER_BLOCKING 0x0 ;  /* 0x0000000000007b1d */ /* 0x008fe20000010000 */
[----:B-1----:R-:W-:-:S05]  /*52f0*/  UIMAD UR4, UR11, UR4, URZ ;  /* 0x000000040b0472a4 */ /* 0x002fca000f8e02ff */
[----:B------:R-:W1:Y:S02]  /*5300*/  @!P1 SYNCS.CCTL.IV [UR14+0x7008] ;  /* 0x00700800ff0099b1 */ /* 0x000e64000800000e */
[----:B-1----:R1:W-:Y:S01]  /*5310*/  STSM.16.M88 [R36], R50 ;  /* 0x0000003224007844 */ /* 0x0023e20000000000 */
[----:B------:R-:W-:Y:S01]  /*5320*/  BAR.SYNC.DEFER_BLOCKING 0x0 ;  /* 0x0000000000007b1d */ /* 0x000fe20000010000 */
[----:B-1----:R-:W-:-:S05]  /*5330*/  @!P2 FMUL R50, R50, 8388608 ;  /* 0x4b0000003232a820 */ /* 0x002fca0000400000 */
[----:B0-----:R-:W0:Y:S01]  /*5340*/  LDTM.x32 R4, tmem[UR16] ;  /* 0x00000010000479ee */ /* 0x001e2200082c0000 */
[----:B------:R-:W-:-:S05]  /*5350*/  VIADD R39, R50, 0xc0cafb0d ;  /* 0xc0cafb0d32277836 */ /* 0x000fca0000000000 */
[----:B------:R-:W-:-:S04]  /*5360*/  LOP3.LUT R39, R39, 0xff800000, RZ, 0xc0, !PT ;  /* 0xff80000027277812 */ /* 0x000fc800078ec0ff */
[----:B------:R-:W-:Y:S01]  /*5370*/  I2FP.F32.S32 R43, R39 ;  /* 0x00000027002b7245 */ /* 0x000fe20000201400 */
[----:B------:R-:W-:Y:S01]  /*5380*/  IMAD.IADD R39, R50, 0x1, -R39 ;  /* 0x0000000132277824 */ /* 0x000fe200078e0a27 */
[----:B------:R-:W1:Y:S03]  /*5390*/  LDSM.16.M88 R40, [R3+UR14] ;  /* 0x0000000e0328783b */ /* 0x000e660008000000 */
[----:B------:R-:W-:Y:S01]  /*53a0*/  FADD R39, R39, -1 ;  /* 0xbf80000027277421 */ /* 0x000fe20000000000 */
[----:B------:R-:W-:Y:S01]  /*53b0*/  NOP ;  /* 0x0000000000007918 */ /* 0x000fe20000000000 */
[----:B------:R-:W-:Y:S01]  /*53c0*/  FFMA.FTZ R38, R43, 1.1920928955078125e-07, R38 ;  /* 0x340000002b267823 */ /* 0x000fe20000010026 */
[----:B0-----:R-:W-:Y:S01]  /*53d0*/  BAR.SYNC.DEFER_BLOCKING 0x0 ;  /* 0x0000000000007b1d */ /* 0x001fe20000010000 */
[C---:B-1----:R-:W-:Y:S02]  /*53e0*/  FSETP.GT.AND P1, PT, |R40|.reuse, 8.50705917302346158658e+37, PT ;  /* 0x7e8000002800780b */ /* 0x042fe40003f24200 */
[----:B------:R-:W-:-:S11]  /*53f0*/  FSETP.GEU.AND P2, PT, |R40|, 1.175494350822287508e-38, PT ;  /* 0x008000002800780b */ /* 0x000fd60003f4e200 */
[----:B------:R-:W-:Y:S01]  /*5400*/  @P1 FMUL R40, R40, 0.25 ;  /* 0x3e80000028281820 */ /* 0x000fe20000400000 */
[----:B------:R-:W-:Y:S01]  /*5410*/  @P1 FMUL R16, R16, 0.25 ;  /* 0x3e80000010101820 */ /* 0x000fe20000400000 */
[----:B------:R-:W-:Y:S01]  /*5420*/  @P1 FMUL R17, R17, 0.25 ;  /* 0x3e80000011111820 */ /* 0x000fe20000400000 */
[----:B------:R-:W-:Y:S01]  /*5430*/  @P1 FMUL R12, R12, 0.25 ;  /* 0x3e8000000c0c1820 */ /* 0x000fe20000400000 */
[----:B------:R-:W-:Y:S01]  /*5440*/  @!P2 FMUL R40, R40, 16777216 ;  /* 0x4b8000002828a820 */ /* 0x000fe20000400000 */
[----:B------:R-:W-:Y:S01]  /*5450*/  @P1 FMUL R13, R13, 0.25 ;  /* 0x3e8000000d0d1820 */ /* 0x000fe20000400000 */
[----:B------:R-:W-:Y:S01]  /*5460*/  @P1 FMUL R14, R14, 0.25 ;  /* 0x3e8000000e0e1820 */ /* 0x000fe20000400000 */
[----:B------:R-:W-:Y:S01]  /*5470*/  @P1 FMUL R15, R15, 0.25 ;  /* 0x3e8000000f0f1820 */ /* 0x000fe20000400000 */
[----:B------:R-:W-:Y:S01]  /*5480*/  @P1 FMUL R8, R8, 0.25 ;  /* 0x3e80000008081820 */ /* 0x000fe20000400000 */
[----:B------:R-:W-:Y:S01]  /*5490*/  @P1 FMUL R9, R9, 0.25 ;  /* 0x3e80000009091820 */ /* 0x000fe20000400000 */
[----:B------:R-:W0:Y:S01]  /*54a0*/  MUFU.RCP R40, R40 ;  /* 0x0000002800287308 */ /* 0x000e220000001000 */
[----:B------:R-:W-:Y:S01]  /*54b0*/  @P1 FMUL R26, R26, 0.25 ;  /* 0x3e8000001a1a1820 */ /* 0x000fe20000400000 */
[----:B------:R-:W-:Y:S01]  /*54c0*/  @P1 FMUL R27, R27, 0.25 ;  /* 0x3e8000001b1b1820 */ /* 0x000fe20000400000 */
[----:B------:R-:W-:Y:S01]  /*54d0*/  @P1 FMUL R24, R24, 0.25 ;  /* 0x3e80000018181820 */ /* 0x000fe20000400000 */
[----:B------:R-:W-:Y:S01]  /*54e0*/  @P1 FMUL R25, R25, 0.25 ;  /* 0x3e80000019191820 */ /* 0x000fe20000400000 */
[----:B------:R-:W-:Y:S01]  /*54f0*/  @!P2 FMUL R16, R16, 16777216 ;  /* 0x4b8000001010a820 */ /* 0x000fe20000400000 */
[----:B------:R-:W-:Y:S01]  /*5500*/  @!P2 FMUL R17, R17, 16777216 ;  /* 0x4b8000001111a820 */ /* 0x000fe20000400000 */
[----:B------:R-:W-:Y:S01]  /*5510*/  @P1 FMUL R4, R4, 0.25 ;  /* 0x3e80000004041820 */ /* 0x000fe20000400000 */
[----:B------:R-:W-:Y:S01]  /*5520*/  @P1 FMUL R5, R5, 0.25 ;  /* 0x3e80000005051820 */ /* 0x000fe20000400000 */
[----:B------:R-:W-:Y:S01]  /*5530*/  @P1 FMUL R6, R6, 0.25 ;  /* 0x3e80000006061820 */ /* 0x000fe20000400000 */
[----:B------:R-:W-:Y:S01]  /*5540*/  @P1 FMUL R7, R7, 0.25 ;  /* 0x3e80000007071820 */ /* 0x000fe20000400000 */
[----:B------:R-:W-:Y:S01]  /*5550*/  @!P2 FMUL R12, R12, 16777216 ;  /* 0x4b8000000c0ca820 */ /* 0x000fe20000400000 */
[----:B------:R-:W-:Y:S01]  /*5560*/  @!P2 FMUL R13, R13, 16777216 ;  /* 0x4b8000000d0da820 */ /* 0x000fe20000400000 */
[----:B------:R-:W-:Y:S01]  /*5570*/  @!P2 FMUL R14, R14, 16777216 ;  /* 0x4b8000000e0ea820 */ /* 0x000fe20000400000 */
[----:B------:R-:W-:Y:S01]  /*5580*/  @!P2 FMUL R15, R15, 16777216 ;  /* 0x4b8000000f0fa820 */ /* 0x000fe20000400000 */
[----:B------:R-:W-:Y:S01]  /*5590*/  @P1 FMUL R22, R22, 0.25 ;  /* 0x3e80000016161820 */ /* 0x000fe20000400000 */
[----:B------:R-:W-:Y:S01]  /*55a0*/  @P1 FMUL R23, R23, 0.25 ;  /* 0x3e80000017171820 */ /* 0x000fe20000400000 */
[----:B------:R-:W-:Y:S01]  /*55b0*/  @!P2 FMUL R8, R8, 16777216 ;  /* 0x4b8000000808a820 */ /* 0x000fe20000400000 */
[----:B------:R-:W-:Y:S01]  /*55c0*/  @!P2 FMUL R9, R9, 16777216 ;  /* 0x4b8000000909a820 */ /* 0x000fe20000400000 */
[----:B------:R-:W-:Y:S01]  /*55d0*/  @!P2 FMUL R26, R26, 16777216 ;  /* 0x4b8000001a1aa820 */ /* 0x000fe20000400000 */
[----:B------:R-:W-:Y:S01]  /*55e0*/  @!P2 FMUL R27, R27, 16777216 ;  /* 0x4b8000001b1ba820 */ /* 0x000fe20000400000 */
[----:B------:R-:W-:Y:S01]  /*55f0*/  @!P2 FMUL R24, R24, 16777216 ;  /* 0x4b8000001818a820 */ /* 0x000fe20000400000 */
[----:B------:R-:W-:Y:S01]  /*5600*/  @!P2 FMUL R25, R25, 16777216 ;  /* 0x4b8000001919a820 */ /* 0x000fe20000400000 */
[C---:B0-----:R-:W-:Y:S01]  /*5610*/  FMUL R16, R40.reuse, R16 ;  /* 0x0000001028107220 */ /* 0x041fe20000400000 */
[----:B------:R-:W-:Y:S01]  /*5620*/  FMUL R17, R40, R17 ;  /* 0x0000001128117220 */ /* 0x000fe20000400000 */
[----:B------:R-:W-:Y:S01]  /*5630*/  @!P2 FMUL R4, R4, 16777216 ;  /* 0x4b8000000404a820 */ /* 0x000fe20000400000 */
[----:B------:R-:W-:Y:S01]  /*5640*/  @!P2 FMUL R5, R5, 16777216 ;  /* 0x4b8000000505a820 */ /* 0x000fe20000400000 */
[----:B------:R-:W-:Y:S01]  /*5650*/  @!P2 FMUL R6, R6, 16777216 ;  /* 0x4b8000000606a820 */ /* 0x000fe20000400000 */
[----:B------:R-:W-:Y:S01]  /*5660*/  @!P2 FMUL R7, R7, 16777216 ;  /* 0x4b8000000707a820 */ /* 0x000fe20000400000 */
[C---:B------:R-:W-:Y:S01]  /*5670*/  FMUL R12, R40.reuse, R12 ;  /* 0x0000000c280c7220 */ /* 0x040fe20000400000 */
[C---:B------:R-:W-:Y:S01]  /*5680*/  FMUL R13, R40.reuse, R13 ;  /* 0x0000000d280d7220 */ /* 0x040fe20000400000 */
[C---:B------:R-:W-:Y:S01]  /*5690*/  FMUL R14, R40.reuse, R14 ;  /* 0x0000000e280e7220 */ /* 0x040fe20000400000 */
[----:B------:R-:W-:Y:S01]  /*56a0*/  FMUL R15, R40, R15 ;  /* 0x0000000f280f7220 */ /* 0x000fe20000400000 */
[----:B------:R-:W-:Y:S01]  /*56b0*/  @P1 FMUL R20, R20, 0.25 ;  /* 0x3e80000014141820 */ /* 0x000fe20000400000 */
[----:B------:R-:W-:Y:S01]  /*56c0*/  @P1 FMUL R21, R21, 0.25 ;  /* 0x3e80000015151820 */ /* 0x000fe20000400000 */
[----:B------:R-:W-:Y:S01]  /*56d0*/  @!P2 FMUL R22, R22, 16777216 ;  /* 0x4b8000001616a820 */ /* 0x000fe20000400000 */
[----:B------:R-:W-:Y:S01]  /*56e0*/  @!P2 FMUL R23, R23, 16777216 ;  /* 0x4b8000001717a820 */ /* 0x000fe20000400000 */
[C---:B------:R-:W-:Y:S01]  /*56f0*/  FMUL R8, R40.reuse, R8 ;  /* 0x0000000828087220 */ /* 0x040fe20000400000 */
[C---:B------:R-:W-:Y:S01]  /*5700*/  FMUL R9, R40.reuse, R9 ;  /* 0x0000000928097220 */ /* 0x040fe20000400000 */
[C---:B------:R-:W-:Y:S01]  /*5710*/  FMUL R26, R40.reuse, R26 ;  /* 0x0000001a281a7220 */ /* 0x040fe20000400000 */
[C---:B------:R-:W-:Y:S01]  /*5720*/  FMUL R27, R40.reuse, R27 ;  /* 0x0000001b281b7220 */ /* 0x040fe20000400000 */
[C---:B------:R-:W-:Y:S01]  /*5730*/  FMUL R24, R40.reuse, R24 ;  /* 0x0000001828187220 */ /* 0x040fe20000400000 */
[----:B------:R-:W-:Y:S01]  /*5740*/  FMUL R25, R40, R25 ;  /* 0x0000001928197220 */ /* 0x000fe20000400000 */
[----:B------:R-:W-:Y:S01]  /*5750*/  @P1 FMUL R10, R10, 0.25 ;  /* 0x3e8000000a0a1820 */ /* 0x000fe20000400000 */
        /* <DEDUP_REMOVED lines=11> */
[C---:B------:R-:W-:Y:S01]  /*5810*/  FMUL R4, R40.reuse, R4 ;  /* 0x0000000428047220 */ /* 0x040fe20000400000 */
[C---:B------:R-:W-:Y:S01]  /*5820*/  FMUL R5, R40.reuse, R5 ;  /* 0x0000000528057220 */ /* 0x040fe20000400000 */
[C---:B------:R-:W-:Y:S01]  /*5830*/  FMUL R6, R40.reuse, R6 ;  /* 0x0000000628067220 */ /* 0x040fe20000400000 */
[----:B------:R-:W-:Y:S01]  /*5840*/  FMUL R7, R40, R7 ;  /* 0x0000000728077220 */ /* 0x000fe20000400000 */
[----:B------:R-:W-:Y:S01]  /*5850*/  F2FP.SATFINITE.E4M3.F32.PACK_AB_MERGE_C R16, R17, R16, RZ ;  /* 0x000000101110723e */ /* 0x000fe200048070ff */
[----:B------:R-:W-:Y:S01]  /*5860*/  @!P2 FMUL R20, R20, 16777216 ;  /* 0x4b8000001414a820 */ /* 0x000fe20000400000 */
[----:B------:R-:W-:Y:S01]  /*5870*/  @!P2 FMUL R21, R21, 16777216 ;  /* 0x4b8000001515a820 */ /* 0x000fe20000400000 */
[C---:B------:R-:W-:Y:S01]  /*5880*/  FMUL R22, R40.reuse, R22 ;  /* 0x0000001628167220 */ /* 0x040fe20000400000 */
[----:B------:R-:W-:Y:S01]  /*5890*/  FMUL R23, R40, R23 ;  /* 0x0000001728177220 */ /* 0x000fe20000400000 */
[----:B------:R-:W-:Y:S01]  /*58a0*/  F2FP.SATFINITE.E4M3.F32.PACK_AB_MERGE_C R12, R13, R12, RZ ;  /* 0x0000000c0d0c723e */ /* 0x000fe200048070ff */
[----:B------:R-:W-:Y:S01]  /*58b0*/  @!P2 FMUL R10, R10, 16777216 ;  /* 0x4b8000000a0aa820 */ /* 0x000fe20000400000 */
[----:B------:R-:W-:Y:S01]  /*58c0*/  F2FP.SATFINITE.E4M3.F32.PACK_AB_MERGE_C R14, R15, R14, RZ ;  /* 0x0000000e0f0e723e */ /* 0x000fe200048070ff */
[----:B------:R-:W-:Y:S01]  /*58d0*/  @!P2 FMUL R11, R11, 16777216 ;  /* 0x4b8000000b0ba820 */ /* 0x000fe20000400000 */
[----:B------:R-:W-:Y:S01]  /*58e0*/  F2FP.SATFINITE.E4M3.F32.PACK_AB_MERGE_C R8, R9, R8, RZ ;  /* 0x000000080908723e */ /* 0x000fe200048070ff */
[----:B------:R-:W-:Y:S01]  /*58f0*/  @!P2 FMUL R18, R18, 16777216 ;  /* 0x4b8000001212a820 */ /* 0x000fe20000400000 */
[----:B------:R-:W-:Y:S01]  /*5900*/  F2FP.SATFINITE.E4M3.F32.PACK_AB_MERGE_C R26, R27, R26, RZ ;  /* 0x0000001a1b1a723e */ /* 0x000fe200048070ff */
[----:B------:R-:W-:Y:S01]  /*5910*/  @!P2 FMUL R19, R19, 16777216 ;  /* 0x4b8000001313a820 */ /* 0x000fe20000400000 */
        /* <DEDUP_REMOVED lines=8> */
[----:B------:R-:W-:Y:S01]  /*59a0*/  F2FP.SATFINITE.E4M3.F32.PACK_AB_MERGE_C R24, R25, R24, RZ ;  /* 0x000000181918723e */ /* 0x000fe200048070ff */
[----:B------:R-:W-:Y:S01]  /*59b0*/  FMUL R20, R40, R20 ;  /* 0x0000001428147220 */ /* 0x000fe20000400000 */
[----:B------:R-:W-:Y:S01]  /*59c0*/  LOP3.LUT R27, R16, 0xffff, RZ, 0xc0, !PT ;  /* 0x0000ffff101b7812 */ /* 0x000fe200078ec0ff */
[C---:B------:R-:W-:Y:S01]  /*59d0*/  FMUL R21, R40.reuse, R21 ;  /* 0x0000001528157220 */ /* 0x040fe20000400000 */
[----:B------:R-:W-:Y:S01]  /*59e0*/  F2FP.SATFINITE.E4M3.F32.PACK_AB_MERGE_C R5, R5, R4, RZ ;  /* 0x000000040505723e */ /* 0x000fe200048070ff */
[C---:B------:R-:W-:Y:S01]  /*59f0*/  FMUL R10, R40.reuse, R10 ;  /* 0x0000000a280a7220 */ /* 0x040fe20000400000 */
[----:B------:R-:W-:Y:S01]  /*5a00*/  F2FP.SATFINITE.E4M3.F32.PACK_AB_MERGE_C R6, R7, R6, RZ ;  /* 0x000000060706723e */ /* 0x000fe200048070ff */
[----:B------:R-:W-:Y:S01]  /*5a10*/  FMUL R11, R40, R11 ;  /* 0x0000000b280b7220 */ /* 0x000fe20000400000 */
[----:B------:R-:W-:Y:S01]  /*5a20*/  LOP3.LUT R25, R12, 0xffff, RZ, 0xc0, !PT ;  /* 0x0000ffff0c197812 */ /* 0x000fe200078ec0ff */
[----:B------:R-:W-:Y:S01]  /*5a30*/  FMUL R18, R40, R18 ;  /* 0x0000001228127220 */ /* 0x000fe20000400000 */
[----:B------:R-:W-:Y:S01]  /*5a40*/  LOP3.LUT R42, R14, 0xffff, RZ, 0xc0, !PT ;  /* 0x0000ffff0e2a7812 */ /* 0x000fe200078ec0ff */
[C---:B------:R-:W-:Y:S01]  /*5a50*/  FMUL R19, R40.reuse, R19 ;  /* 0x0000001328137220 */ /* 0x040fe20000400000 */
[----:B------:R-:W-:Y:S01]  /*5a60*/  F2FP.SATFINITE.E4M3.F32.PACK_AB_MERGE_C R22, R23, R22, RZ ;  /* 0x000000161716723e */ /* 0x000fe200048070ff */
[----:B------:R-:W-:Y:S01]  /*5a70*/  FMUL R28, R40, R28 ;  /* 0x0000001c281c7220 */ /* 0x000fe20000400000 */
[----:B------:R-:W-:Y:S01]  /*5a80*/  LOP3.LUT R23, R8, 0xffff, RZ, 0xc0, !PT ;  /* 0x0000ffff08177812 */ /* 0x000fe200078ec0ff */
[C---:B------:R-:W-:Y:S01]  /*5a90*/  FMUL R29, R40.reuse, R29 ;  /* 0x0000001d281d7220 */ /* 0x040fe20000400000 */
[C---:B------:R-:W-:Y:S01]  /*5aa0*/  FMUL R30, R40.reuse, R30 ;  /* 0x0000001e281e7220 */ /* 0x040fe20000400000 */
[C---:B------:R-:W-:Y:S01]  /*5ab0*/  FMUL R31, R40.reuse, R31 ;  /* 0x0000001f281f7220 */ /* 0x040fe20000400000 */
[C---:B------:R-:W-:Y:S01]  /*5ac0*/  FMUL R32, R40.reuse, R32 ;  /* 0x0000002028207220 */ /* 0x040fe20000400000 */
[C---:B------:R-:W-:Y:S01]  /*5ad0*/  FMUL R33, R40.reuse, R33 ;  /* 0x0000002128217220 */ /* 0x040fe20000400000 */
[C---:B------:R-:W-:Y:S01]  /*5ae0*/  FMUL R34, R40.reuse, R34 ;  /* 0x0000002228227220 */ /* 0x040fe20000400000 */
[----:B------:R-:W-:Y:S01]  /*5af0*/  FMUL R35, R40, R35 ;  /* 0x0000002328237220 */ /* 0x000fe20000400000 */
[----:B------:R-:W-:-:S02]  /*5b00*/  PRMT R8, R27, 0x3340, R0 ;  /* 0x000033401b087816 */ /* 0x000fc40000000000 */
[----:B------:R-:W-:Y:S02]  /*5b10*/  LOP3.LUT R17, R5, 0xffff, RZ, 0xc0, !PT ;  /* 0x0000ffff05117812 */ /* 0x000fe400078ec0ff */
[----:B------:R-:W-:Y:S02]  /*5b20*/  LOP3.LUT R40, R6, 0xffff, RZ, 0xc0, !PT ;  /* 0x0000ffff06287812 */ /* 0x000fe400078ec0ff */
[----:B------:R-:W-:Y:S02]  /*5b30*/  PRMT R7, R25, 0x3340, R42 ;  /* 0x0000334019077816 */ /* 0x000fe4000000002a */
[----:B------:R-:W-:Y:S02]  /*5b40*/  F2FP.SATFINITE.E4M3.F32.PACK_AB_MERGE_C R20, R21, R20, RZ ;  /* 0x000000141514723e */ /* 0x000fe400048070ff */
[----:B------:R-:W-:Y:S02]  /*5b50*/  F2FP.SATFINITE.E4M3.F32.PACK_AB_MERGE_C R28, R29, R28, RZ ;  /* 0x0000001c1d1c723e */ /* 0x000fe400048070ff */
[----:B------:R-:W-:-:S02]  /*5b60*/  F2FP.SATFINITE.E4M3.F32.PACK_AB_MERGE_C R30, R31, R30, RZ ;  /* 0x0000001e1f1e723e */ /* 0x000fc400048070ff */
[----:B------:R-:W-:Y:S02]  /*5b70*/  PRMT R6, R23, 0x3340, R0 ;  /* 0x0000334017067816 */ /* 0x000fe40000000000 */
[----:B------:R-:W-:Y:S02]  /*5b80*/  PRMT R5, R17, 0x3340, R40 ;  /* 0x0000334011057816 */ /* 0x000fe40000000028 */
[----:B------:R-:W-:Y:S02]  /*5b90*/  PRMT R15, R7, 0x5410, R8 ;  /* 0x00005410070f7816 */ /* 0x000fe40000000008 */
[----:B------:R-:W-:Y:S01]  /*5ba0*/  LOP3.LUT R20, R20, 0xffff, RZ, 0xc0, !PT ;  /* 0x0000ffff14147812 */ /* 0x000fe200078ec0ff */
[----:B------:R-:W0:Y:S01]  /*5bb0*/  LDC R8, c[0x0][0x3e8] ;  /* 0x0000fa00ff087b82 */ /* 0x000e220000000800 */
[----:B------:R-:W-:Y:S02]  /*5bc0*/  LOP3.LUT R29, R22, 0xffff, RZ, 0xc0, !PT ;  /* 0x0000ffff161d7812 */ /* 0x000fe400078ec0ff */
[----:B------:R-:W-:-:S02]  /*5bd0*/  LOP3.LUT R31, R24, 0xffff, RZ, 0xc0, !PT ;  /* 0x0000ffff181f7812 */ /* 0x000fc400078ec0ff */
[----:B------:R-:W-:Y:S02]  /*5be0*/  F2FP.SATFINITE.E4M3.F32.PACK_AB_MERGE_C R32, R33, R32, RZ ;  /* 0x000000202120723e */ /* 0x000fe400048070ff */
[----:B------:R-:W-:Y:S02]  /*5bf0*/  F2FP.SATFINITE.E4M3.F32.PACK_AB_MERGE_C R4, R11, R10, RZ ;  /* 0x0000000a0b04723e */ /* 0x000fe400048070ff */
[----:B------:R-:W-:Y:S02]  /*5c00*/  PRMT R13, R5, 0x5410, R6 ;  /* 0x00005410050d7816 */ /* 0x000fe40000000006 */
[----:B------:R-:W-:Y:S02]  /*5c10*/  F2FP.SATFINITE.E4M3.F32.PACK_AB_MERGE_C R34, R35, R34, RZ ;  /* 0x000000222322723e */ /* 0x000fe400048070ff */
[----:B------:R-:W-:Y:S02]  /*5c20*/  PRMT R10, R31, 0x3340, R0 ;  /* 0x000033401f0a7816 */ /* 0x000fe40000000000 */
[----:B------:R-:W-:-:S02]  /*5c30*/  PRMT R9, R20, 0x3340, R29 ;  /* 0x0000334014097816 */ /* 0x000fc4000000001d */
[----:B------:R-:W-:Y:S02]  /*5c40*/  SHF.R.U32.HI R5, RZ, 0x8, R17 ;  /* 0x00000008ff057819 */ /* 0x000fe40000011611 */
[----:B------:R-:W-:Y:S02]  /*5c50*/  SHF.R.U32.HI R6, RZ, 0x8, R40 ;  /* 0x00000008ff067819 */ /* 0x000fe40000011628 */
[----:B------:R-:W-:Y:S02]  /*5c60*/  LOP3.LUT R28, R28, 0xffff, RZ, 0xc0, !PT ;  /* 0x0000ffff1c1c7812 */ /* 0x000fe400078ec0ff */
[----:B------:R-:W-:Y:S02]  /*5c70*/  LOP3.LUT R33, R30, 0xffff, RZ, 0xc0, !PT ;  /* 0x0000ffff1e217812 */ /* 0x000fe400078ec0ff */
[----:B------:R-:W-:Y:S02]  /*5c80*/  LOP3.LUT R35, R32, 0xffff, RZ, 0xc0, !PT ;  /* 0x0000ffff20237812 */ /* 0x000fe400078ec0ff */
[----:B------:R-:W-:-:S02]  /*5c90*/  F2FP.SATFINITE.E4M3.F32.PACK_AB_MERGE_C R18, R19, R18, RZ ;  /* 0x000000121312723e */ /* 0x000fc400048070ff */
[----:B------:R-:W-:Y:S01]  /*5ca0*/  PRMT R19, R9, 0x5410, R10 ;  /* 0x0000541009137816 */ /* 0x000fe2000000000a */
[----:B------:R-:W-:Y:S01]  /*5cb0*/  IMAD.MOV.U32 R10, RZ, RZ, 0x3dc6b27f ;  /* 0x3dc6b27fff0a7424 */ /* 0x000fe200078e00ff */
[----:B------:R-:W-:Y:S02]  /*5cc0*/  LOP3.LUT R5, R5, 0xffff, RZ, 0xc0, !PT ;  /* 0x0000ffff05057812 */ /* 0x000fe400078ec0ff */
[----:B------:R-:W-:Y:S02]  /*5cd0*/  LOP3.LUT R6, R6, 0xffff, RZ, 0xc0, !PT ;  /* 0x0000ffff06067812 */ /* 0x000fe400078ec0ff */
[----:B------:R-:W-:Y:S02]  /*5ce0*/  PRMT R12, R35, 0x3340, R0 ;  /* 0x00003340230c7816 */ /* 0x000fe40000000000 */
[----:B------:R-:W-:Y:S02]  /*5cf0*/  PRMT R11, R28, 0x3340, R33 ;  /* 0x000033401c0b7816 */ /* 0x000fe40000000021 */
[----:B------:R-:W-:-:S02]  /*5d00*/  SHF.R.U32.HI R7, RZ, 0x8, R23 ;  /* 0x00000008ff077819 */ /* 0x000fc40000011617 */
[----:B------:R-:W-:Y:S01]  /*5d10*/  PRMT R14, R5, 0x3340, R6 ;  /* 0x00003340050e7816 */ /* 0x000fe20000000006 */
[----:B------:R-:W-:Y:S01]  /*5d20*/  FFMA.FTZ R6, R39, R10, -0.16845393180847167969 ;  /* 0xbe2c7f3027067423 */ /* 0x000fe2000001000a */
[----:B------:R-:W-:Y:S02]  /*5d30*/  PRMT R21, R11, 0x5410, R12 ;  /* 0x000054100b157816 */ /* 0x000fe4000000000c */
[----:B------:R-:W-:Y:S01]  /*5d40*/  SHF.R.U32.HI R5, RZ, 0x8, R25 ;  /* 0x00000008ff057819 */ /* 0x000fe20000011619 */
[----:B------:R-:W-:Y:S01]  /*5d50*/  FFMA.FTZ R6, R39, R6, 0.1716887056827545166 ;  /* 0x3e2fcf2a27067423 */ /* 0x000fe20000010006 */
[----:B------:R-:W-:Y:S02]  /*5d60*/  LOP3.LUT R7, R7, 0xffff, RZ, 0xc0, !PT ;  /* 0x0000ffff07077812 */ /* 0x000fe400078ec0ff */
[----:B------:R-:W-:Y:S01]  /*5d70*/  SHF.R.U32.HI R10, RZ, 0x8, R20 ;  /* 0x00000008ff0a7819 */ /* 0x000fe20000011614 */
[----:B------:R-:W-:Y:S01]  /*5d80*/  FFMA.FTZ R6, R39, R6, -0.17900948226451873779 ;  /* 0xbe374e4327067423 */ /* 0x000fe20000010006 */
[----:B------:R-:W-:-:S02]  /*5d90*/  SHF.R.U32.HI R11, RZ, 0x8, R29 ;  /* 0x00000008ff0b7819 */ /* 0x000fc4000001161d */
[--C-:B------:R-:W-:Y:S01]  /*5da0*/  SHF.R.U32.HI R17, RZ, 0x7, R0.reuse ;  /* 0x00000007ff117819 */ /* 0x100fe20000011600 */
[----:B------:R-:W-:Y:S01]  /*5db0*/  FFMA.FTZ R6, R39, R6, 0.20512372255325317383 ;  /* 0x3e520bf427067423 */ /* 0x000fe20000010006 */
[----:B------:R-:W-:Y:S02]  /*5dc0*/  SHF.R.U32.HI R9, RZ, 0x8, R27 ;  /* 0x00000008ff097819 */ /* 0x000fe4000001161b */
[----:B------:R-:W-:Y:S01]  /*5dd0*/  LOP3.LUT R12, R5, 0xffff, RZ, 0xc0, !PT ;  /* 0x0000ffff050c7812 */ /* 0x000fe200078ec0ff */
[----:B------:R-:W-:Y:S01]  /*5de0*/  FFMA.FTZ R6, R39, R6, -0.24046532809734344482 ;  /* 0xbe763c8b27067423 */ /* 0x000fe20000010006 */
[----:B------:R-:W-:Y:S02]  /*5df0*/  PRMT R23, R7, 0x3340, R0 ;  /* 0x0000334007177816 */ /* 0x000fe40000000000 */
[----:B------:R-:W-:Y:S01]  /*5e00*/  LOP3.LUT R10, R10, 0xffff, RZ, 0xc0, !PT ;  /* 0x0000ffff0a0a7812 */ /* 0x000fe200078ec0ff */
[----:B------:R-:W-:Y:S01]  /*5e10*/  FFMA.FTZ R6, R39, R6, 0.28857114911079406738 ;  /* 0x3e93bf9927067423 */ /* 0x000fe20000010006 */
[----:B------:R-:W-:-:S02]  /*5e20*/  LOP3.LUT R11, R11, 0xffff, RZ, 0xc0, !PT ;  /* 0x0000ffff0b0b7812 */ /* 0x000fc400078ec0ff */
[----:B------:R-:W-:Y:S01]  /*5e30*/  SHF.R.U32.HI R5, RZ, 0x8, R31 ;  /* 0x00000008ff057819 */ /* 0x000fe2000001161f */
[----:B------:R-:W-:Y:S01]  /*5e40*/  FFMA.FTZ R6, R39, R6, -0.36067417263984680176 ;  /* 0xbeb8aa4927067423 */ /* 0x000fe20000010006 */
[----:B------:R-:W-:Y:S02]  /*5e50*/  SGXT.U32 R17, R17, 0x1 ;  /* 0x000000011111781a */ /* 0x000fe40000000000 */
[----:B------:R-:W-:Y:S02]  /*5e60*/  SHF.R.U32.HI R7, RZ, 0x8, R42 ;  /* 0x00000008ff077819 */ /* 0x000fe4000001162a */
[----:B------:R-:W-:Y:S02]  /*5e70*/  LOP3.LUT R9, R9, 0xffff, RZ, 0xc0, !PT ;  /* 0x0000ffff09097812 */ /* 0x000fe400078ec0ff */
[----:B------:R-:W-:Y:S02]  /*5e80*/  PRMT R20, R10, 0x3340, R11 ;  /* 0x000033400a147816 */ /* 0x000fe4000000000b */
[----:B------:R-:W-:-:S02]  /*5e90*/  LOP3.LUT R5, R5, 0xffff, RZ, 0xc0, !PT ;  /* 0x0000ffff05057812 */ /* 0x000fc400078ec0ff */
[----:B------:R-:W-:Y:S02]  /*5ea0*/  LOP3.LUT R7, R7, 0xffff, RZ, 0xc0, !PT ;  /* 0x0000ffff07077812 */ /* 0x000fe400078ec0ff */
[--C-:B------:R-:W-:Y:S01]  /*5eb0*/  PRMT R25, R9, 0x3340, R0.reuse ;  /* 0x0000334009197816 */ /* 0x100fe20000000000 */
[----:B0-----:R-:W-:Y:S01]  /*5ec0*/  IMAD R9, R17, R8, RZ ;  /* 0x0000000811097224 */ /* 0x001fe200078e02ff */
[----:B------:R-:W-:Y:S02]  /*5ed0*/  SHF.R.U32.HI R11, RZ, 0x8, R35 ;  /* 0x00000008ff0b7819 */ /* 0x000fe40000011623 */
[----:B------:R-:W-:Y:S02]  /*5ee0*/  PRMT R27, R5, 0x3340, R0 ;  /* 0x00003340051b7816 */ /* 0x000fe40000000000 */
[----:B------:R-:W-:Y:S02]  /*5ef0*/  PRMT R16, R12, 0x3340, R7 ;  /* 0x000033400c107816 */ /* 0x000fe40000000007 */
[----:B------:R-:W-:Y:S01]  /*5f00*/  LOP3.LUT R5, R11, 0xffff, RZ, 0xc0, !PT ;  /* 0x0000ffff0b057812 */ /* 0x000fe200078ec0ff */
[----:B------:R-:W-:Y:S01]  /*5f10*/  IMAD R11, R8, 0x2, R9 ;  /* 0x00000002080b7824 */ /* 0x000fe200078e0209 */
[----:B------:R-:W-:-:S02]  /*5f20*/  SHF.R.U32.HI R10, RZ, 0x8, R33 ;  /* 0x00000008ff0a7819 */ /* 0x000fc40000011621 */
[----:B------:R-:W-:Y:S02]  /*5f30*/  SHF.R.U32.HI R7, RZ, 0x8, R28 ;  /* 0x00000008ff077819 */ /* 0x000fe4000001161c */
[----:B------:R-:W-:Y:S02]  /*5f40*/  LOP3.LUT R10, R10, 0xffff, RZ, 0xc0, !PT ;  /* 0x0000ffff0a0a7812 */ /* 0x000fe400078ec0ff */
[----:B------:R-:W-:Y:S02]  /*5f50*/  LOP3.LUT R7, R7, 0xffff, RZ, 0xc0, !PT ;  /* 0x0000ffff07077812 */ /* 0x000fe400078ec0ff */
[----:B------:R-:W-:Y:S02]  /*5f60*/  LEA R17, R8, R11, 0x1 ;  /* 0x0000000b08117211 */ /* 0x000fe400078e08ff */
[----:B------:R-:W-:Y:S02]  /*5f70*/  LOP3.LUT R34, R34, 0xffff, RZ, 0xc0, !PT ;  /* 0x0000ffff22227812 */ /* 0x000fe400078ec0ff */
[----:B------:R-:W-:Y:S01]  /*5f80*/  PRMT R22, R7, 0x3340, R10 ;  /* 0x0000334007167816 */ /* 0x000fe2000000000a */
[----:B------:R-:W-:Y:S01]  /*5f90*/  FFMA.FTZ R10, R39, R6, 0.48089820146560668945 ;  /* 0x3ef6384a270a7423 */ /* 0x000fe20000010006 */
[----:B------:R-:W-:-:S02]  /*5fa0*/  LOP3.LUT R12, R4, 0xffff, RZ, 0xc0, !PT ;  /* 0x0000ffff040c7812 */ /* 0x000fc400078ec0ff */
[----:B------:R-:W-:Y:S01]  /*5fb0*/  PRMT R7, R21, 0x4210, R34 ;  /* 0x0000421015077816 */ /* 0x000fe20000000022 */
[----:B------:R-:W-:Y:S01]  /*5fc0*/  IMAD R21, R8, 0x2, R17 ;  /* 0x0000000208157824 */ /* 0x000fe200078e0211 */
[----:B------:R-:W-:Y:S01]  /*5fd0*/  LOP3.LUT R18, R18, 0xffff, RZ, 0xc0, !PT ;  /* 0x0000ffff12127812 */ /* 0x000fe200078ec0ff */
[----:B------:R-:W-:Y:S01]  /*5fe0*/  FFMA.FTZ R10, R39, R10, -0.72134751081466674805 ;  /* 0xbf38aa3b270a7423 */ /* 0x000fe2000001000a */
[----:B------:R-:W-:Y:S02]  /*5ff0*/  LOP3.LUT R26, R26, 0xffff, RZ, 0xc0, !PT ;  /* 0x0000ffff1a1a7812 */ /* 0x000fe400078ec0ff */
[----:B------:R-:W-:Y:S01]  /*6000*/  PRMT R4, R13, 0x4210, R12 ;  /* 0x000042100d047816 */ /* 0x000fe2000000000c */
[----:B------:R-:W-:Y:S01]  /*6010*/  FMUL R10, R39, R10 ;  /* 0x0000000a270a7220 */ /* 0x000fe20000400000 */
[----:B------:R-:W-:Y:S01]  /*6020*/  PRMT R13, R14, 0x5410, R23 ;  /* 0x000054100e0d7816 */ /* 0x000fe20000000017 */
[----:B------:R-:W-:Y:S01]  /*6030*/  IMAD R23, R8, 0x2, R21 ;  /* 0x0000000208177824 */ /* 0x000fe200078e0215 */
[----:B------:R-:W-:Y:S01]  /*6040*/  PRMT R29, R5, 0x3340, R0 ;  /* 0x00003340051d7816 */ /* 0x000fe20000000000 */
[----:B------:R-:W-:Y:S01]  /*6050*/  FMUL R10, R39, R10 ;  /* 0x0000000a270a7220 */ /* 0x000fe20000400000 */
[----:B------:R-:W-:-:S02]  /*6060*/  PRMT R5, R15, 0x4210, R18 ;  /* 0x000042100f057816 */ /* 0x000fc40000000012 */
[----:B------:R-:W-:Y:S01]  /*6070*/  PRMT R6, R19, 0x4210, R26 ;  /* 0x0000421013067816 */ /* 0x000fe2000000001a */
[----:B------:R-:W-:Y:S01]  /*6080*/  FFMA.FTZ R39, R39, 1.4426950216293334961, R10 ;  /* 0x3fb8aa3b27277823 */ /* 0x000fe2000001000a */
[----:B------:R-:W-:Y:S01]  /*6090*/  PRMT R45, R16, 0x5410, R25 ;  /* 0x00005410102d7816 */ /* 0x000fe20000000019 */
[----:B------:R-:W-:Y:S01]  /*60a0*/  IMAD R25, R8, 0x2, R23 ;  /* 0x0000000208197824 */ /* 0x000fe200078e0217 */
[----:B------:R-:W-:Y:S01]  /*60b0*/  ISETP.GE.U32.AND P1, PT, R50, 0x7f800000, PT ;  /* 0x7f8000003200780c */ /* 0x000fe20003f26070 */
[----:B------:R0:W-:Y:S01]  /*60c0*/  STS.128 [R37], R4 ;  /* 0x0000000425007388 */ /* 0x0001e20000000c00 */
[----:B------:R-:W-:Y:S01]  /*60d0*/  PRMT R15, R20, 0x5410, R27 ;  /* 0x00005410140f7816 */ /* 0x000fe2000000001b */
[----:B------:R-:W-:Y:S01]  /*60e0*/  FADD R38, R38, R39 ;  /* 0x0000002726267221 */ /* 0x000fe20000000000 */
[----:B------:R-:W-:Y:S02]  /*60f0*/  PRMT R47, R22, 0x5410, R29 ;  /* 0x00005410162f7816 */ /* 0x000fe4000000001d */
[----:B------:R-:W-:-:S02]  /*6100*/  FSETP.NEU.AND P2, PT, R50, RZ, PT ;  /* 0x000000ff3200720b */ /* 0x000fc40003f4d000 */
[----:B------:R-:W-:Y:S02]  /*6110*/  PRMT R44, R13, 0x5210, R12 ;  /* 0x000052100d2c7816 */ /* 0x000fe4000000000c */
[----:B------:R-:W-:Y:S02]  /*6120*/  PRMT R45, R45, 0x5210, R18 ;  /* 0x000052102d2d7816 */ /* 0x000fe40000000012 */
[----:B------:R-:W-:Y:S01]  /*6130*/  PRMT R46, R15, 0x5210, R26 ;  /* 0x000052100f2e7816 */ /* 0x000fe2000000001a */
[----:B------:R-:W-:Y:S01]  /*6140*/  @P1 IMAD.MOV.U32 R19, RZ, RZ, 0x7f800000 ;  /* 0x7f800000ff131424 */ /* 0x000fe200078e00ff */
[----:B------:R-:W-:Y:S01]  /*6150*/  PRMT R47, R47, 0x5210, R34 ;  /* 0x000052102f2f7816 */ /* 0x000fe20000000022 */
[----:B0-----:R-:W-:Y:S02]  /*6160*/  IMAD R7, R8, 0x2, R25 ;  /* 0x0000000208077824 */ /* 0x001fe400078e0219 */
[----:B------:R-:W-:Y:S01]  /*6170*/  @P1 FFMA.FTZ R38, R50, R19, +INF ;  /* 0x7f80000032261423 */ /* 0x000fe20000010013 */
[----:B------:R-:W-:Y:S01]  /*6180*/  IMAD R5, R2, UR5, RZ ;  /* 0x0000000502057c24 */ /* 0x000fe2000f8e02ff */
[----:B------:R-:W-:Y:S01]  /*6190*/  USHF.R.S32.HI UR5, URZ, 0x1f, UR4 ;  /* 0x0000001fff057899 */ /* 0x000fe20008011404 */
[----:B------:R-:W-:Y:S01]  /*61a0*/  IMAD R27, R8, 0x2, R7 ;  /* 0x00000002081b7824 */ /* 0x000fe200078e0207 */
[----:B------:R0:W-:Y:S01]  /*61b0*/  STS.128 [R37+0x800], R44 ;  /* 0x0008002c25007388 */ /* 0x0001e20000000c00 */
[----:B------:R-:W-:Y:S01]  /*61c0*/  FSEL R38, R38, -INF , P2 ;  /* 0xff80000026267808 */ /* 0x000fe20001000000 */
[----:B------:R-:W-:Y:S02]  /*61d0*/  BAR.SYNC.DEFER_BLOCKING 0x0 ;  /* 0x0000000000007b1d */ /* 0x000fe40000010000 */
[----:B------:R-:W-:-:S02]  /*61e0*/  LEA R29, R8, R27, 0x1 ;  /* 0x0000001b081d7211 */ /* 0x000fc400078e08ff */
[----:B------:R-:W-:Y:S01]  /*61f0*/  FFMA R71, R38, 0.69314718246459960938, R41 ;  /* 0x3f31721826477823 */ /* 0x000fe20000000029 */
[----:B--2---:R-:W-:Y:S02]  /*6200*/  IADD3 R72, P1, P3, R5, UR4, R72 ;  /* 0x0000000405487c10 */ /* 0x004fe4000fb3e048 */
[----:B------:R-:W-:Y:S01]  /*6210*/  SHF.R.S32.HI R4, RZ, 0x1f, R5 ;  /* 0x0000001fff047819 */ /* 0x000fe20000011405 */
[----:B------:R-:W-:Y:S01]  /*6220*/  IMAD R33, R8, 0x2, R29 ;  /* 0x0000000208217824 */ /* 0x000fe200078e021d */
[-C--:B------:R-:W-:Y:S01]  /*6230*/  IADD3 R18, P2, PT, R17, R72.reuse, RZ ;  /* 0x0000004811127210 */ /* 0x080fe20007f5e0ff */
[----:B------:R-:W1:Y:S01]  /*6240*/  LDCU UR4, c[0x0][0x3ec] ;  /* 0x00007d80ff0477ac */ /* 0x000e620008000800 */
[----:B------:R-:W-:Y:S01]  /*6250*/  IADD3.X R70, PT, PT, R4, UR5, R73, P1, P3 ;  /* 0x0000000504467c10 */ /* 0x000fe20008fe6449 */
[----:B------:R-:W-:Y:S01]  /*6260*/  IMAD R5, R8, 0x2, R33 ;  /* 0x0000000208057824 */ /* 0x000fe200078e0221 */
[-C--:B------:R-:W-:Y:S01]  /*6270*/  IADD3 R12, P1, PT, R9, R72.reuse, RZ ;  /* 0x00000048090c7210 */ /* 0x080fe20007f3e0ff */
[----:B------:R-:W-:Y:S01]  /*6280*/  IMAD.SHL.U32 R4, R0, 0x10, RZ ;  /* 0x0000001000047824 */ /* 0x000fe200078e00ff */
[----:B------:R-:W-:Y:S01]  /*6290*/  IADD3 R16, P3, PT, R21, R72, RZ ;  /* 0x0000004815107210 */ /* 0x000fe20007f7e0ff */
[----:B------:R-:W-:Y:S01]  /*62a0*/  IMAD R35, R8, 0x2, R5 ;  /* 0x0000000208237824 */ /* 0x000fe200078e0205 */
[----:B------:R-:W-:-:S02]  /*62b0*/  LEA.HI.X.SX32 R13, R9, R70, 0x1, P1 ;  /* 0x00000046090d7211 */ /* 0x000fc400008f0eff */
[----:B------:R-:W-:Y:S01]  /*62c0*/  IADD3 R14, P1, PT, R11, R72, RZ ;  /* 0x000000480b0e7210 */ /* 0x000fe20007f3e0ff */
[C---:B------:R-:W-:Y:S01]  /*62d0*/  IMAD R41, R8.reuse, 0x2, R35 ;  /* 0x0000000208297824 */ /* 0x040fe200078e0223 */
[-C--:B------:R-:W-:Y:S02]  /*62e0*/  LEA.HI.X.SX32 R19, R17, R70.reuse, 0x1, P2 ;  /* 0x0000004611137211 */ /* 0x080fe400010f0eff */
[----:B------:R-:W-:Y:S02]  /*62f0*/  LEA.HI.X.SX32 R15, R11, R70, 0x1, P1 ;  /* 0x000000460b0f7211 */ /* 0x000fe400008f0eff */
[C---:B------:R-:W-:Y:S02]  /*6300*/  LEA R9, R8.reuse, R41, 0x1 ;  /* 0x0000002908097211 */ /* 0x040fe400078e08ff */
[----:B------:R-:W-:Y:S01]  /*6310*/  IADD3 R20, P1, PT, R23, R72, RZ ;  /* 0x0000004817147210 */ /* 0x000fe20007f3e0ff */
[----:B-1----:R-:W-:Y:S01]  /*6320*/  UIMAD UR4, UR11, UR4, URZ ;  /* 0x000000040b0472a4 */ /* 0x002fe2000f8e02ff */
[----:B------:R-:W-:Y:S01]  /*6330*/  LEA.HI.X.SX32 R17, R21, R70, 0x1, P3 ;  /* 0x0000004615117211 */ /* 0x000fe200018f0eff */
[C---:B------:R-:W-:Y:S01]  /*6340*/  IMAD R11, R8.reuse, 0x2, R9 ;  /* 0x00000002080b7824 */ /* 0x040fe200078e0209 */
[----:B------:R-:W-:Y:S01]  /*6350*/  IADD3 R24, P2, PT, R25, R72, RZ ;  /* 0x0000004819187210 */ /* 0x000fe20007f5e0ff */
[----:B------:R-:W-:Y:S01]  /*6360*/  USHF.L.U32 UR6, UR4, 0x2, URZ ;  /* 0x0000000204067899 */ /* 0x000fe200080006ff */
[----:B------:R-:W-:Y:S01]  /*6370*/  LEA.HI.X.SX32 R21, R23, R70, 0x1, P1 ;  /* 0x0000004617157211 */ /* 0x000fe200008f0eff */
[C---:B0-----:R-:W-:Y:S01]  /*6380*/  IMAD R37, R8.reuse, 0x2, R11 ;  /* 0x0000000208257824 */ /* 0x041fe200078e020b */
[-C--:B------:R-:W-:Y:S01]  /*6390*/  IADD3 R26, P1, PT, R27, R72.reuse, RZ ;  /* 0x000000481b1a7210 */ /* 0x080fe20007f3e0ff */
[----:B------:R-:W-:Y:S01]  /*63a0*/  UIMAD.WIDE UR4, UR4, 0x4, URZ ;  /* 0x00000004040478a5 */ /* 0x000fe2000f8e02ff */
[----:B------:R-:W-:Y:S01]  /*63b0*/  IADD3 R22, P3, PT, R7, R72, RZ ;  /* 0x0000004807167210 */ /* 0x000fe20007f7e0ff */
[----:B------:R-:W-:Y:S01]  /*63c0*/  IMAD R47, R8, 0x2, R37 ;  /* 0x00000002082f7824 */ /* 0x000fe200078e0225 */
[----:B------:R-:W-:-:S02]  /*63d0*/  LEA.HI.X.SX32 R25, R25, R70, 0x1, P2 ;  /* 0x0000004619197211 */ /* 0x000fc400010f0eff */
[----:B------:R-:W-:Y:S01]  /*63e0*/  IADD3 R30, P2, PT, R29, R72, RZ ;  /* 0x000000481d1e7210 */ /* 0x000fe20007f5e0ff */
[C---:B------:R-:W-:Y:S01]  /*63f0*/  IMAD R51, R8.reuse, 0x2, R47 ;  /* 0x0000000208337824 */ /* 0x040fe200078e022f */
[----:B------:R-:W-:Y:S02]  /*6400*/  LEA.HI.X.SX32 R27, R27, R70, 0x1, P1 ;  /* 0x000000461b1b7211 */ /* 0x000fe400008f0eff */
[----:B------:R-:W-:Y:S01]  /*6410*/  IADD3 R38, P1, PT, R5, R72, RZ ;  /* 0x0000004805267210 */ /* 0x000fe20007f3e0ff */
[C---:B------:R-:W-:Y:S01]  /*6420*/  IMAD R53, R8.reuse, 0x2, R51 ;  /* 0x0000000208357824 */ /* 0x040fe200078e0233 */
[----:B------:R-:W-:Y:S02]  /*6430*/  LEA.HI.X.SX32 R23, R7, R70, 0x1, P3 ;  /* 0x0000004607177211 */ /* 0x000fe400018f0eff */
[----:B------:R-:W-:Y:S02]  /*6440*/  IADD3 R28, P3, PT, R33, R72, RZ ;  /* 0x00000048211c7210 */ /* 0x000fe40007f7e0ff */
[----:B------:R-:W-:-:S02]  /*6450*/  LEA R55, R8, R53, 0x1 ;  /* 0x0000003508377211 */ /* 0x000fc400078e08ff */
[----:B------:R-:W-:Y:S02]  /*6460*/  LEA.HI.X.SX32 R31, R29, R70, 0x1, P2 ;  /* 0x000000461d1f7211 */ /* 0x000fe400010f0eff */
[----:B------:R-:W-:Y:S01]  /*6470*/  IADD3 R34, P2, PT, R35, R72, RZ ;  /* 0x0000004823227210 */ /* 0x000fe20007f5e0ff */
[C---:B------:R-:W-:Y:S01]  /*6480*/  IMAD R57, R8.reuse, 0x2, R55 ;  /* 0x0000000208397824 */ /* 0x040fe200078e0237 */
[----:B------:R-:W-:Y:S02]  /*6490*/  LEA.HI.X.SX32 R39, R5, R70, 0x1, P1 ;  /* 0x0000004605277211 */ /* 0x000fe400008f0eff */
[----:B------:R-:W-:Y:S01]  /*64a0*/  IADD3 R44, P1, PT, R9, R72, RZ ;  /* 0x00000048092c7210 */ /* 0x000fe20007f3e0ff */
[----:B------:R-:W-:Y:S01]  /*64b0*/  IMAD R59, R8, 0x2, R57 ;  /* 0x00000002083b7824 */ /* 0x000fe200078e0239 */
[----:B------:R-:W-:Y:S02]  /*64c0*/  LEA.HI.X.SX32 R29, R33, R70, 0x1, P3 ;  /* 0x00000046211d7211 */ /* 0x000fe400018f0eff */
[----:B------:R-:W-:-:S02]  /*64d0*/  IADD3 R32, P3, PT, R41, R72, RZ ;  /* 0x0000004829207210 */ /* 0x000fc40007f7e0ff */
[----:B------:R-:W-:Y:S02]  /*64e0*/  LEA.HI.X.SX32 R35, R35, R70, 0x1, P2 ;  /* 0x0000004623237211 */ /* 0x000fe400010f0eff */
[----:B------:R-:W-:Y:S02]  /*64f0*/  IADD3 R42, P2, PT, R11, R72, RZ ;  /* 0x000000480b2a7210 */ /* 0x000fe40007f5e0ff */
[-C--:B------:R-:W-:Y:S01]  /*6500*/  LEA.HI.X.SX32 R45, R9, R70.reuse, 0x1, P1 ;  /* 0x00000046092d7211 */ /* 0x080fe200008f0eff */
[C---:B------:R-:W-:Y:S01]  /*6510*/  IMAD R9, R8.reuse, 0x2, R59 ;  /* 0x0000000208097824 */ /* 0x040fe200078e023b */
[----:B------:R-:W-:Y:S02]  /*6520*/  LEA.HI.X.SX32 R33, R41, R70, 0x1, P3 ;  /* 0x0000004629217211 */ /* 0x000fe400018f0eff */
[----:B------:R-:W-:Y:S02]  /*6530*/  IADD3 R40, P3, PT, R37, R72, RZ ;  /* 0x0000004825287210 */ /* 0x000fe40007f7e0ff */
[-C--:B------:R-:W-:Y:S01]  /*6540*/  LEA.HI.X.SX32 R43, R11, R70.reuse, 0x1, P2 ;  /* 0x000000460b2b7211 */ /* 0x080fe200010f0eff */
[----:B------:R-:W-:Y:S01]  /*6550*/  IMAD R11, R8, 0x2, R9 ;  /* 0x00000002080b7824 */ /* 0x000fe200078e0209 */
[----:B------:R-:W-:-:S02]  /*6560*/  LEA.HI.X.SX32 R41, R37, R70, 0x1, P3 ;  /* 0x0000004625297211 */ /* 0x000fc400018f0eff */
[-C--:B------:R-:W-:Y:S01]  /*6570*/  IADD3 R48, P1, PT, R47, R72.reuse, RZ ;  /* 0x000000482f307210 */ /* 0x080fe20007f3e0ff */
[C---:B------:R-:W-:Y:S01]  /*6580*/  IMAD R37, R8.reuse, 0x2, R11 ;  /* 0x0000000208257824 */ /* 0x040fe200078e020b */
[-C--:B------:R-:W-:Y:S02]  /*6590*/  IADD3 R46, P2, PT, R51, R72.reuse, RZ ;  /* 0x00000048332e7210 */ /* 0x080fe40007f5e0ff */
[----:B------:R-:W-:Y:S02]  /*65a0*/  IADD3 R50, P3, PT, R53, R72, RZ ;  /* 0x0000004835327210 */ /* 0x000fe40007f7e0ff */
[C---:B------:R-:W-:Y:S02]  /*65b0*/  LEA R65, R8.reuse, R37, 0x1 ;  /* 0x0000002508417211 */ /* 0x040fe400078e08ff */
[----:B------:R-:W-:Y:S02]  /*65c0*/  LEA.HI.X.SX32 R49, R47, R70, 0x1, P1 ;  /* 0x000000462f317211 */ /* 0x000fe400008f0eff */
[----:B------:R-:W-:Y:S01]  /*65d0*/  IADD3 R52, P1, PT, R55, R72, RZ ;  /* 0x0000004837347210 */ /* 0x000fe20007f3e0ff */
[----:B------:R-:W-:Y:S01]  /*65e0*/  IMAD R67, R8, 0x2, R65 ;  /* 0x0000000208437824 */ /* 0x000fe200078e0241 */
[----:B------:R-:W-:-:S02]  /*65f0*/  LEA.HI.X.SX32 R47, R51, R70, 0x1, P2 ;  /* 0x00000046332f7211 */ /* 0x000fc400010f0eff */
[----:B------:R-:W-:Y:S01]  /*6600*/  LEA.HI.X.SX32 R51, R53, R70, 0x1, P3 ;  /* 0x0000004635337211 */ /* 0x000fe200018f0eff */
[C---:B------:R-:W-:Y:S01]  /*6610*/  IMAD R73, R8.reuse, 0x2, R67 ;  /* 0x0000000208497824 */ /* 0x040fe200078e0243 */
[----:B------:R-:W-:Y:S02]  /*6620*/  IADD3 R56, P2, PT, R57, R72, RZ ;  /* 0x0000004839387210 */ /* 0x000fe40007f5e0ff */
[----:B------:R-:W-:Y:S01]  /*6630*/  LEA.HI.X.SX32 R53, R55, R70, 0x1, P1 ;  /* 0x0000004637357211 */ /* 0x000fe200008f0eff */
[----:B------:R-:W-:Y:S01]  /*6640*/  IMAD R75, R8, 0x2, R73 ;  /* 0x00000002084b7824 */ /* 0x000fe200078e0249 */
[-C--:B------:R-:W-:Y:S02]  /*6650*/  IADD3 R62, P1, PT, R9, R72.reuse, RZ ;  /* 0x00000048093e7210 */ /* 0x080fe40007f3e0ff */
[----:B------:R-:W-:Y:S02]  /*6660*/  LOP3.LUT R10, R4, 0xff0, RZ, 0xc0, !PT ;  /* 0x00000ff0040a7812 */ /* 0x000fe400078ec0ff */
[----:B------:R-:W-:-:S02]  /*6670*/  IADD3 R54, P3, PT, R59, R72, RZ ;  /* 0x000000483b367210 */ /* 0x000fc40007f7e0ff */
[----:B------:R-:W-:Y:S01]  /*6680*/  LEA.HI.X.SX32 R57, R57, R70, 0x1, P2 ;  /* 0x0000004639397211 */ /* 0x000fe200010f0eff */
[----:B------:R-:W0:Y:S01]  /*6690*/  LDS.128 R4, [R10+UR14] ;  /* 0x0000000e0a047984 */ /* 0x000e220008000c00 */
        /* <DEDUP_REMOVED lines=8> */
[-C--:B------:R-:W-:Y:S02]  /*6720*/  IADD3 R68, P1, PT, R65, R72.reuse, RZ ;  /* 0x0000004841447210 */ /* 0x080fe40007f3e0ff */
[-C--:B------:R-:W-:Y:S02]  /*6730*/  IADD3 R66, P2, PT, R67, R72.reuse, RZ ;  /* 0x0000004843427210 */ /* 0x080fe40007f5e0ff */
[----:B------:R-:W-:Y:S02]  /*6740*/  IADD3 R64, P3, PT, R73, R72, RZ ;  /* 0x0000004849407210 */ /* 0x000fe40007f7e0ff */
[----:B------:R-:W-:Y:S02]  /*6750*/  LEA R8, R8, R11, 0x1 ;  /* 0x0000000b08087211 */ /* 0x000fe400078e08ff */
[-C--:B------:R-:W-:Y:S02]  /*6760*/  LEA.HI.X.SX32 R69, R65, R70.reuse, 0x1, P1 ;  /* 0x0000004641457211 */ /* 0x080fe400008f0eff */
[----:B------:R-:W-:-:S02]  /*6770*/  LEA.HI.X.SX32 R67, R67, R70, 0x1, P2 ;  /* 0x0000004643437211 */ /* 0x000fc400010f0eff */
[----:B------:R-:W-:Y:S02]  /*6780*/  LEA.HI.X.SX32 R65, R73, R70, 0x1, P3 ;  /* 0x0000004649417211 */ /* 0x000fe400018f0eff */
[-C--:B------:R-:W-:Y:S02]  /*6790*/  IADD3 R78, P1, PT, R75, R72.reuse, RZ ;  /* 0x000000484b4e7210 */ /* 0x080fe40007f3e0ff */
[-C--:B------:R-:W-:Y:S02]  /*67a0*/  IADD3 R76, P2, PT, R9, R72.reuse, RZ ;  /* 0x00000048094c7210 */ /* 0x080fe40007f5e0ff */
[-C--:B------:R-:W-:Y:S02]  /*67b0*/  IADD3 R74, P3, PT, R11, R72.reuse, RZ ;  /* 0x000000480b4a7210 */ /* 0x080fe40007f7e0ff */
[----:B------:R-:W-:Y:S02]  /*67c0*/  IADD3 R72, P4, PT, R8, R72, RZ ;  /* 0x0000004808487210 */ /* 0x000fe40007f9e0ff */
[----:B------:R-:W-:-:S02]  /*67d0*/  LEA.HI.X.SX32 R79, R75, R70, 0x1, P1 ;  /* 0x000000464b4f7211 */ /* 0x000fc400008f0eff */
[-C--:B------:R-:W-:Y:S02]  /*67e0*/  LEA.HI.X.SX32 R77, R9, R70.reuse, 0x1, P2 ;  /* 0x00000046094d7211 */ /* 0x080fe400010f0eff */
[-C--:B------:R-:W-:Y:S02]  /*67f0*/  LEA.HI.X.SX32 R75, R11, R70.reuse, 0x1, P3 ;  /* 0x000000460b4b7211 */ /* 0x080fe400018f0eff */
[----:B------:R-:W-:Y:S02]  /*6800*/  LEA.HI.X.SX32 R73, R8, R70, 0x1, P4 ;  /* 0x0000004608497211 */ /* 0x000fe400020f0eff */
[----:B------:R-:W1:Y:S01]  /*6810*/  LDS.128 R8, [R10+UR14+0x1000] ;  /* 0x0010000e0a087984 */ /* 0x000e620008000c00 */
[C---:B0-----:R-:W-:Y:S02]  /*6820*/  PRMT R105, R4.reuse, 0x7770, RZ ;  /* 0x0000777004697816 */ /* 0x041fe400000000ff */
[C---:B------:R-:W-:Y:S02]  /*6830*/  PRMT R103, R4.reuse, 0x7771, RZ ;  /* 0x0000777104677816 */ /* 0x040fe400000000ff */
[C---:B------:R-:W-:Y:S01]  /*6840*/  PRMT R101, R4.reuse, 0x7772, RZ ;  /* 0x0000777204657816 */ /* 0x040fe200000000ff */
[----:B------:R-:W-:Y:S01]  /*6850*/  STG.E.U8 desc[UR26][R12.64], R105 ;  /* 0x000000690c007986 */ /* 0x000fe2000c10111a */
[----:B------:R-:W-:-:S02]  /*6860*/  PRMT R99, R4, 0x7773, RZ ;  /* 0x0000777304637816 */ /* 0x000fc400000000ff */
[C---:B------:R-:W-:Y:S01]  /*6870*/  PRMT R97, R5.reuse, 0x7770, RZ ;  /* 0x0000777005617816 */ /* 0x040fe200000000ff */
[----:B------:R-:W-:Y:S01]  /*6880*/  STG.E.U8 desc[UR26][R14.64], R103 ;  /* 0x000000670e007986 */ /* 0x000fe2000c10111a */
[C---:B------:R-:W-:Y:S02]  /*6890*/  PRMT R95, R5.reuse, 0x7771, RZ ;  /* 0x00007771055f7816 */ /* 0x040fe400000000ff */
[C---:B------:R-:W-:Y:S01]  /*68a0*/  PRMT R93, R5.reuse, 0x7772, RZ ;  /* 0x00007772055d7816 */ /* 0x040fe200000000ff */
[----:B------:R-:W-:Y:S01]  /*68b0*/  STG.E.U8 desc[UR26][R18.64], R101 ;  /* 0x0000006512007986 */ /* 0x000fe2000c10111a */
[----:B------:R-:W-:Y:S02]  /*68c0*/  PRMT R91, R5, 0x7773, RZ ;  /* 0x00007773055b7816 */ /* 0x000fe400000000ff */
[C---:B------:R-:W-:Y:S01]  /*68d0*/  PRMT R89, R6.reuse, 0x7770, RZ ;  /* 0x0000777006597816 */ /* 0x040fe200000000ff */
[----:B------:R-:W-:Y:S01]  /*68e0*/  STG.E.U8 desc[UR26][R16.64], R99 ;  /* 0x0000006310007986 */ /* 0x000fe2000c10111a */
[----:B------:R-:W-:-:S02]  /*68f0*/  PRMT R87, R6, 0x7771, RZ ;  /* 0x0000777106577816 */ /* 0x000fc400000000ff */
[C---:B------:R-:W-:Y:S01]  /*6900*/  PRMT R85, R6.reuse, 0x7772, RZ ;  /* 0x0000777206557816 */ /* 0x040fe200000000ff */
[----:B------:R-:W-:Y:S01]  /*6910*/  STG.E.U8 desc[UR26][R20.64], R97 ;  /* 0x0000006114007986 */ /* 0x000fe2000c10111a */
[----:B------:R-:W-:Y:S02]  /*6920*/  PRMT R83, R6, 0x7773, RZ ;  /* 0x0000777306537816 */ /* 0x000fe400000000ff */
[C---:B------:R-:W-:Y:S01]  /*6930*/  PRMT R5, R7.reuse, 0x7773, RZ ;  /* 0x0000777307057816 */ /* 0x040fe200000000ff */
[----:B------:R1:W-:Y:S01]  /*6940*/  STG.E.U8 desc[UR26][R24.64], R95 ;  /* 0x0000005f18007986 */ /* 0x0003e2000c10111a */
[C---:B------:R-:W-:Y:S02]  /*6950*/  PRMT R37, R7.reuse, 0x7772, RZ ;  /* 0x0000777207257816 */ /* 0x040fe400000000ff */
[C---:B------:R-:W-:Y:S01]  /*6960*/  PRMT R81, R7.reuse, 0x7771, RZ ;  /* 0x0000777107517816 */ /* 0x040fe200000000ff */
[----:B------:R0:W-:Y:S01]  /*6970*/  STG.E.U8 desc[UR26][R22.64], R93 ;  /* 0x0000005d16007986 */ /* 0x0001e2000c10111a */
[----:B------:R-:W-:-:S02]  /*6980*/  PRMT R7, R7, 0x7770, RZ ;  /* 0x0000777007077816 */ /* 0x000fc400000000ff */
[----:B------:R-:W-:Y:S01]  /*6990*/  LOP3.LUT R0, R0, 0xff, RZ, 0xc0, !PT ;  /* 0x000000ff00007812 */ /* 0x000fe200078ec0ff */
[----:B------:R2:W-:Y:S03]  /*69a0*/  STG.E.U8 desc[UR26][R26.64], R91 ;  /* 0x0000005b1a007986 */ /* 0x0005e6000c10111a */
[----:B------:R-:W-:Y:S01]  /*69b0*/  ISETP.GE.U32.AND P1, PT, R0, 0x80, PT ;  /* 0x000000800000780c */ /* 0x000fe20003f26070 */
[----:B------:R3:W-:Y:S01]  /*69c0*/  STG.E.U8 desc[UR26][R30.64], R89 ;  /* 0x000000591e007986 */ /* 0x0007e2000c10111a */
[----:B-1----:R-:W-:-:S03]  /*69d0*/  PRMT R95, R8, 0x7773, RZ ;  /* 0x00007773085f7816 */ /* 0x002fc600000000ff */
[----:B------:R-:W-:Y:S01]  /*69e0*/  STG.E.U8 desc[UR26][R28.64], R87 ;  /* 0x000000571c007986 */ /* 0x000fe2000c10111a */
[C---:B0-----:R-:W-:Y:S02]  /*69f0*/  PRMT R93, R8.reuse, 0x7772, RZ ;  /* 0x00007772085d7816 */ /* 0x041fe400000000ff */
[C---:B------:R-:W-:Y:S01]  /*6a00*/  PRMT R25, R9.reuse, 0x7771, RZ ;  /* 0x0000777109197816 */ /* 0x040fe200000000ff */
[----:B------:R-:W-:Y:S01]  /*6a10*/  STG.E.U8 desc[UR26][R38.64], R85 ;  /* 0x0000005526007986 */ /* 0x000fe2000c10111a */
[C---:B--2---:R-:W-:Y:S02]  /*6a20*/  PRMT R91, R8.reuse, 0x7771, RZ ;  /* 0x00007771085b7816 */ /* 0x044fe400000000ff */
[C---:B------:R-:W-:Y:S01]  /*6a30*/  PRMT R27, R9.reuse, 0x7770, RZ ;  /* 0x00007770091b7816 */ /* 0x040fe200000000ff */
[----:B------:R-:W-:Y:S01]  /*6a40*/  STG.E.U8 desc[UR26][R34.64], R83 ;  /* 0x0000005322007986 */ /* 0x000fe2000c10111a */
[----:B---3--:R-:W-:Y:S02]  /*6a50*/  PRMT R31, R8, 0x7770, RZ ;  /* 0x00007770081f7816 */ /* 0x008fe400000000ff */
[C---:B------:R-:W-:Y:S01]  /*6a60*/  PRMT R23, R9.reuse, 0x7772, RZ ;  /* 0x0000777209177816 */ /* 0x040fe200000000ff */
[----:B------:R0:W-:Y:S01]  /*6a70*/  STG.E.U8 desc[UR26][R32.64], R7 ;  /* 0x0000000720007986 */ /* 0x0001e2000c10111a */
        /* <DEDUP_REMOVED lines=8> */
[----:B------:R1:W-:Y:S01]  /*6b00*/  STG.E.U8 desc[UR26][R40.64], R5 ;  /* 0x0000000528007986 */ /* 0x0003e2000c10111a */
[----:B0-----:R-:W-:-:S03]  /*6b10*/  PRMT R7, R11, 0x7772, RZ ;  /* 0x000077720b077816 */ /* 0x001fc600000000ff */
[----:B------:R-:W-:Y:S04]  /*6b20*/  STG.E.U8 desc[UR26][R48.64], R31 ;  /* 0x0000001f30007986 */ /* 0x000fe8000c10111a */
[----:B------:R-:W-:Y:S04]  /*6b30*/  STG.E.U8 desc[UR26][R46.64], R91 ;  /* 0x0000005b2e007986 */ /* 0x000fe8000c10111a */
[----:B------:R-:W-:Y:S01]  /*6b40*/  STG.E.U8 desc[UR26][R50.64], R93 ;  /* 0x0000005d32007986 */ /* 0x000fe2000c10111a */
[C---:B-1----:R-:W-:Y:S02]  /*6b50*/  PRMT R5, R11.reuse, 0x7773, RZ ;  /* 0x000077730b057816 */ /* 0x042fe400000000ff */
[----:B------:R-:W-:Y:S01]  /*6b60*/  PRMT R11, R11, 0x7770, RZ ;  /* 0x000077700b0b7816 */ /* 0x000fe200000000ff */
[----:B------:R-:W-:Y:S04]  /*6b70*/  STG.E.U8 desc[UR26][R52.64], R95 ;  /* 0x0000005f34007986 */ /* 0x000fe8000c10111a */
[----:B------:R-:W-:Y:S04]  /*6b80*/  STG.E.U8 desc[UR26][R56.64], R27 ;  /* 0x0000001b38007986 */ /* 0x000fe8000c10111a */
[----:B------:R-:W-:Y:S04]  /*6b90*/  STG.E.U8 desc[UR26][R54.64], R25 ;  /* 0x0000001936007986 */ /* 0x000fe8000c10111a */
[----:B------:R-:W-:Y:S04]  /*6ba0*/  STG.E.U8 desc[UR26][R62.64], R23 ;  /* 0x000000173e007986 */ /* 0x000fe8000c10111a */
[----:B------:R-:W-:Y:S04]  /*6bb0*/  STG.E.U8 desc[UR26][R60.64], R21 ;  /* 0x000000153c007986 */ /* 0x000fe8000c10111a */
[----:B------:R-:W-:Y:S04]  /*6bc0*/  STG.E.U8 desc[UR26][R58.64], R19 ;  /* 0x000000133a007986 */ /* 0x000fe8000c10111a */
[----:B------:R-:W-:Y:S04]  /*6bd0*/  STG.E.U8 desc[UR26][R68.64], R17 ;  /* 0x0000001144007986 */ /* 0x000fe8000c10111a */
[----:B------:R0:W-:Y:S04]  /*6be0*/  STG.E.U8 desc[UR26][R66.64], R15 ;  /* 0x0000000f42007986 */ /* 0x0001e8000c10111a */
[----:B------:R-:W-:Y:S04]  /*6bf0*/  STG.E.U8 desc[UR26][R64.64], R13 ;  /* 0x0000000d40007986 */ /* 0x000fe8000c10111a */
[----:B------:R-:W-:Y:S04]  /*6c00*/  STG.E.U8 desc[UR26][R78.64], R11 ;  /* 0x0000000b4e007986 */ /* 0x000fe8000c10111a */
[----:B------:R-:W-:Y:S01]  /*6c10*/  STG.E.U8 desc[UR26][R76.64], R9 ;  /* 0x000000094c007986 */ /* 0x000fe2000c10111a */
[----:B0-----:R-:W0:Y:S03]  /*6c20*/  LDC.64 R14, c[0x0][0x3a0] ;  /* 0x0000e800ff0e7b82 */ /* 0x001e260000000a00 */
[----:B------:R-:W-:Y:S04]  /*6c30*/  STG.E.U8 desc[UR26][R74.64], R7 ;  /* 0x000000074a007986 */ /* 0x000fe8000c10111a */
[----:B------:R1:W-:Y:S01]  /*6c40*/  STG.E.U8 desc[UR26][R72.64], R5 ;  /* 0x0000000548007986 */ /* 0x0003e2000c10111a */
[----:B------:R-:W-:Y:S01]  /*6c50*/  BAR.SYNC.DEFER_BLOCKING 0x0 ;  /* 0x0000000000007b1d */ /* 0x000fe20000010000 */
[----:B-1----:R-:W-:-:S02]  /*6c60*/  IMAD.SHL.U32 R5, R2, 0x4, RZ ;  /* 0x0000000402057824 */ /* 0x002fc400078e00ff */
[----:B------:R-:W-:-:S03]  /*6c70*/  IMAD.HI R2, R2, 0x4, RZ ;  /* 0x0000000402027827 */ /* 0x000fc600078e02ff */
[----:B0-----:R-:W-:-:S04]  /*6c80*/  IADD3 R4, P2, P3, R5, UR6, R14 ;  /* 0x0000000605047c10 */ /* 0x001fc8000fb5e00e */
[----:B------:R-:W-:Y:S01]  /*6c90*/  IADD3.X R5, PT, PT, R2, UR5, R15, P2, P3 ;  /* 0x0000000502057c10 */ /* 0x000fe200097e640f */
[----:B------:R-:W-:Y:S01]  /*6ca0*/  STSM.16.M88 [R36], R71 ;  /* 0x0000004724007844 */ /* 0x000fe20000000000 */
[----:B------:R-:W-:Y:S06]  /*6cb0*/  BAR.SYNC.DEFER_BLOCKING 0x0 ;  /* 0x0000000000007b1d */ /* 0x000fec0000010000 */
[----:B------:R-:W0:Y:S04]  /*6cc0*/  LDSM.16.M88 R3, [R3+UR14] ;  /* 0x0000000e0303783b */ /* 0x000e280008000000 */
[----:B0-----:R0:W-:Y:S01]  /*6cd0*/  @!P1 STG.E desc[UR26][R4.64], R3 ;  /* 0x0000000304009986 */ /* 0x0011e2000c10191a */
[----:B------:R-:W-:Y:S06]  /*6ce0*/  BAR.SYNC.DEFER_BLOCKING 0x0 ;  /* 0x0000000000007b1d */ /* 0x000fec0000010000 */
[----:B------:R-:W-:Y:S05]  /*6cf0*/  @P0 BRA `(.L_x_19) ;  /* 0x0000000000a00947 */ /* 0x000fea0003800000 */
[----:B------:R-:W1:Y:S01]  /*6d00*/  S2UR UR5, SR_CgaCtaId ;  /* 0x00000000000579c3 */ /* 0x000e620000008800 */
[----:B------:R-:W-:Y:S01]  /*6d10*/  NOP ;  /* 0x0000000000007918 */ /* 0x000fe20000000000 */
[----:B------:R-:W-:Y:S01]  /*6d20*/  UMOV UR4, 0x50 ;  /* 0x0000005000047882 */ /* 0x000fe20000000000 */
[----:B------:R-:W-:Y:S02]  /*6d30*/  IMAD.U32 R0, RZ, RZ, UR15 ;  /* 0x0000000fff007e24 */ /* 0x000fe4000f8e00ff */
[----:B0-----:R-:W-:Y:S02]  /*6d40*/  IMAD.MOV.U32 R3, RZ, RZ, 0xf ;  /* 0x0000000fff037424 */ /* 0x001fe400078e00ff */
[----:B------:R-:W-:Y:S01]  /*6d50*/  IMAD.MOV.U32 R7, RZ, RZ, 0x1 ;  /* 0x00000001ff077424 */ /* 0x000fe200078e00ff */
[----:B------:R-:W-:-:S04]  /*6d60*/  LOP3.LUT R0, R0, 0xffff, RZ, 0xc0, !PT ;  /* 0x0000ffff00007812 */ /* 0x000fc800078ec0ff */
[----:B------:R-:W-:-:S05]  /*6d70*/  SHF.R.U32.HI R0, RZ, 0x5, R0 ;  /* 0x00000005ff007819 */ /* 0x000fca0000011600 */
[----:B------:R-:W-:Y:S01]  /*6d80*/  VIADD R2, R0, 0x10 ;  /* 0x0000001000027836 */ /* 0x000fe20000000000 */
[----:B------:R-:W-:Y:S01]  /*6d90*/  SHF.L.U32 R0, R3, R0, RZ ;  /* 0x0000000003007219 */ /* 0x000fe200000006ff */
[----:B-1----:R-:W-:-:S03]  /*6da0*/  ULEA UR6, UR5, UR4, 0x18 ;  /* 0x0000000405067291 */ /* 0x002fc6000f8ec0ff */
[----:B------:R-:W-:-:S04]  /*6db0*/  SHF.L.U32 R3, R7, R2, RZ ;  /* 0x0000000207037219 */ /* 0x000fc800000006ff */
[----:B------:R-:W-:Y:S02]  /*6dc0*/  LOP3.LUT R0, R3, R0, RZ, 0xfc, !PT ;  /* 0x0000000003007212 */ /* 0x000fe400078efcff */
[----:B------:R-:W0:Y:S02]  /*6dd0*/  LDS R5, [UR6] ;  /* 0x00000006ff057984 */ /* 0x000e240008000800 */
[C---:B------:R-:W-:Y:S02]  /*6de0*/  LOP3.LUT R2, R0.reuse, 0xffff, RZ, 0xc0, !PT ;  /* 0x0000ffff00027812 */ /* 0x040fe400078ec0ff */
[----:B0-----:R-:W-:-:S04]  /*6df0*/  LOP3.LUT R3, R0, 0xffff, R5, 0x80, !PT ;  /* 0x0000ffff00037812 */ /* 0x001fc800078e8005 */
[----:B------:R-:W-:-:S13]  /*6e00*/  ISETP.NE.AND P0, PT, R3, R2, PT ;  /* 0x000000020300720c */ /* 0x000fda0003f05270 */
[----:B------:R-:W-:Y:S05]  /*6e10*/  @P0 BRA `(.L_x_20) ;  /* 0x0000000000500947 */ /* 0x000fea0003800000 */
[----:B------:R-:W-:Y:S02]  /*6e20*/  SHF.R.U32.HI R5, RZ, 0x10, R5 ;  /* 0x00000010ff057819 */ /* 0x000fe40000011605 */
[----:B------:R-:W-:-:S04]  /*6e30*/  SHF.R.U32.HI R2, RZ, 0x10, R0 ;  /* 0x00000010ff027819 */ /* 0x000fc80000011600 */
[----:B------:R-:W-:-:S04]  /*6e40*/  LOP3.LUT R5, R5, R2, RZ, 0xc0, !PT ;  /* 0x0000000205057212 */ /* 0x000fc800078ec0ff */
[----:B------:R-:W-:-:S13]  /*6e50*/  ISETP.NE.AND P0, PT, R5, R2, PT ;  /* 0x000000020500720c */ /* 0x000fda0003f05270 */
[----:B------:R-:W-:Y:S05]  /*6e60*/  @P0 BRA `(.L_x_21) ;  /* 0x0000000000300947 */ /* 0x000fea0003800000 */
[----:B------:R-:W-:Y:S01]  /*6e70*/  R2UR UR4, R0 ;  /* 0x00000000000472ca */ /* 0x000fe200000e0000 */
[----:B------:R-:W-:Y:S01]  /*6e80*/  VOTEU.ANY UR5, UPT, PT ;  /* 0x0000000000057886 */ /* 0x000fe200038e0100 */
[----:B------:R-:W0:Y:S01]  /*6e90*/  S2R R0, SR_LANEID ;  /* 0x0000000000007919 */ /* 0x000e220000000000 */
[----:B------:R-:W-:-:S10]  /*6ea0*/  UFLO.U32 UR5, UR5 ;  /* 0x00000005000572bd */ /* 0x000fd400080e0000 */
[----:B------:R-:W-:-:S06]  /*6eb0*/  ULOP3.LUT UR4, URZ, UR4, URZ, 0x33, !UPT ;  /* 0x00000004ff047292 */ /* 0x000fcc000f8e33ff */
[----:B------:R-:W-:-:S04]  /*6ec0*/  MOV R2, UR4 ;  /* 0x0000000400027c02 */ /* 0x000fc80008000f00 */
[----:B------:R-:W1:Y:S02]  /*6ed0*/  REDUX UR7, R2 ;  /* 0x00000000020773c4 */ /* 0x000e640000000000 */
[----:B------:R2:W-:Y:S01]  /*6ee0*/  UTCATOMSWS.AND URZ, UR4 ;  /* 0x0000000400ff79e3 */ /* 0x0005e20008000000 */
[----:B0-----:R-:W-:Y:S01]  /*6ef0*/  ISETP.EQ.U32.AND P0, PT, R0, UR5, PT ;  /* 0x0000000500007c0c */ /* 0x001fe2000bf02070 */
[----:B-1----:R-:W-:-:S12]  /*6f00*/  IMAD.U32 R0, RZ, RZ, UR7 ;  /* 0x00000007ff007e24 */ /* 0x002fd8000f8e00ff */
[----:B------:R2:W-:Y:S01]  /*6f10*/  @P0 ATOMS.AND RZ, [UR6], R0 ;  /* 0x00000000ffff098c */ /* 0x0005e2000a800006 */
[----:B------:R-:W-:Y:S05]  /*6f20*/  BRA `(.L_x_19) ;  /* 0x0000000000147947 */ /* 0x000fea0003800000 */
.L_x_21:
[----:B------:R-:W-:-:S07]  /*6f30*/  MOV R2, 0x6f50 ;  /* 0x00006f5000027802 */ /* 0x000fce0000000f00 */
[----:B------:R-:W-:Y:S05]  /*6f40*/  CALL.REL.NOINC `($__internal_0_$__cuda_sm10x_tcgen05_guardrail_trap_col_being_dealloced_not_returned_by_alloc) ;  /* 0x0000000000447944 */ /* 0x000fea0003c00000 */
[----:B------:R-:W-:Y:S05]  /*6f50*/  BRA `(.L_x_19) ;  /* 0x0000000000087947 */ /* 0x000fea0003800000 */
.L_x_20:
[----:B------:R-:W-:-:S07]  /*6f60*/  MOV R2, 0x6f80 ;  /* 0x00006f8000027802 */ /* 0x000fce0000000f00 */
[----:B------:R-:W-:Y:S05]  /*6f70*/  CALL.REL.NOINC `($__internal_2_$__cuda_sm10x_tcgen05_guardrail_trap_unallocated_columns_being_dealloced) ;  /* 0x0000000000507944 */ /* 0x000fea0003c00000 */
.L_x_19:
[----:B------:R-:W-:Y:S01]  /*6f80*/  NOP ;  /* 0x0000000000007918 */ /* 0x000fe20000000000 */
[----:B--2---:R-:W-:Y:S05]  /*6f90*/  EXIT ;  /* 0x000000000000794d */ /* 0x004fea0003800000 */
.L_x_8:
[----:B------:R-:W1:Y:S02]  /*6fa0*/  SYNCS.PHASECHK.TRANS64.TRYWAIT P4, [UR14+0x5000], RZ ;  /* 0x005000ffff0075a7 */ /* 0x000e64000808110e */
[----:B-1----:R-:W-:Y:S05]  /*6fb0*/  @!P4 BRA `(.L_x_8) ;  /* 0xfffffffc00f8c947 */ /* 0x002fea000383ffff */
[----:B------:R-:W-:Y:S05]  /*6fc0*/  BRA `(.L_x_7) ;  /* 0xffffffa800c87947 */ /* 0x000fea000383ffff */
.L_x_13:
[----:B------:R-:W1:Y:S02]  /*6fd0*/  SYNCS.PHASECHK.TRANS64.TRYWAIT P2, [UR14+0x7010], RZ ;  /* 0x007010ffff0075a7 */ /* 0x000e64000804110e */
[----:B-1----:R-:W-:Y:S05]  /*6fe0*/  @!P2 BRA `(.L_x_13) ;  /* 0xfffffffc00f8a947 */ /* 0x002fea000383ffff */
[----:B------:R-:W-:Y:S05]  /*6ff0*/  BRA `(.L_x_22) ;  /* 0xffffffcc00047947 */ /* 0x000fea000383ffff */
.L_x_14:
[----:B------:R-:W1:Y:S02]  /*7000*/  SYNCS.PHASECHK.TRANS64.TRYWAIT P2, [UR19], R29 ;  /* 0x0000001dff0075a7 */ /* 0x000e640008041113 */
[----:B-1----:R-:W-:Y:S05]  /*7010*/  @!P2 BRA `(.L_x_14) ;  /* 0xfffffffc00f8a947 */ /* 0x002fea000383ffff */
[----:B------:R-:W-:Y:S05]  /*7020*/  BRA `(.L_x_23) ;  /* 0xffffffd800247947 */ /* 0x000fea000383ffff */
.L_x_18:
[----:B------:R-:W0:Y:S02]  /*7030*/  SYNCS.PHASECHK.TRANS64.TRYWAIT P2, [UR19], R4 ;  /* 0x00000004ff0075a7 */ /* 0x000e240008041113 */
[----:B0-----:R-:W-:Y:S05]  /*7040*/  @!P2 BRA `(.L_x_18) ;  /* 0xfffffffc00f8a947 */ /* 0x001fea000383ffff */
[----:B------:R-:W-:Y:S05]  /*7050*/  BRA `(.L_x_17) ;  /* 0xffffffe000787947 */ /* 0x000fea000383ffff */
        .weak           $__internal_0_$__cuda_sm10x_tcgen05_guardrail_trap_col_being_dealloced_not_returned_by_alloc
        .type           $__internal_0_$__cuda_sm10x_tcgen05_guardrail_trap_col_being_dealloced_not_returned_by_alloc,@function
        .size           $__internal_0_$__cuda_sm10x_tcgen05_guardrail_trap_col_being_dealloced_not_returned_by_alloc,($__internal_1_$__cuda_sm10x_tcgen05_guardrail_trap_phase_invalid_during_alloc - $__internal_0_$__cuda_sm10x_tcgen05_guardrail_trap_col_being_dealloced_not_returned_by_alloc)
$__internal_0_$__cuda_sm10x_tcgen05_guardrail_trap_col_being_dealloced_not_returned_by_alloc:
[----:B------:R-:W-:Y:S05]  /*7060*/  BPT.TRAP 0x1 ;  /* 0x000000040000795c */ /* 0x000fea0000300000 */
[----:B------:R-:W-:-:S04]  /*7070*/  IMAD.MOV.U32 R3, RZ, RZ, 0x0 ;  /* 0x00000000ff037424 */ /* 0x000fc800078e00ff */
[----:B------:R-:W-:Y:S05]  /*7080*/  RET.REL.NODEC R2 `(attn_fwd) ;  /* 0xffffff8c02dc7950 */ /* 0x000fea0003c3ffff */
        .weak           $__internal_1_$__cuda_sm10x_tcgen05_guardrail_trap_phase_invalid_during_alloc
        .type           $__internal_1_$__cuda_sm10x_tcgen05_guardrail_trap_phase_invalid_during_alloc,@function
        .size           $__internal_1_$__cuda_sm10x_tcgen05_guardrail_trap_phase_invalid_during_alloc,($__internal_2_$__cuda_sm10x_tcgen05_guardrail_trap_unallocated_columns_being_dealloced - $__internal_1_$__cuda_sm10x_tcgen05_guardrail_trap_phase_invalid_during_alloc)
$__internal_1_$__cuda_sm10x_tcgen05_guardrail_trap_phase_invalid_during_alloc:
[----:B------:R-:W-:Y:S05]  /*7090*/  BPT.TRAP 0x1 ;  /* 0x000000040000795c */ /* 0x000fea0000300000 */
[----:B------:R-:W-:-:S04]  /*70a0*/  IMAD.MOV.U32 R3, RZ, RZ, 0x0 ;  /* 0x00000000ff037424 */ /* 0x000fc800078e00ff */
[----:B------:R-:W-:Y:S05]  /*70b0*/  RET.REL.NODEC R2 `(attn_fwd) ;  /* 0xffffff8c02d07950 */ /* 0x000fea0003c3ffff */
        .weak           $__internal_2_$__cuda_sm10x_tcgen05_guardrail_trap_unallocated_columns_being_dealloced
        .type           $__internal_2_$__cuda_sm10x_tcgen05_guardrail_trap_unallocated_columns_being_dealloced,@function
        .size           $__internal_2_$__cuda_sm10x_tcgen05_guardrail_trap_unallocated_columns_being_dealloced,(.L_x_27 - $__internal_2_$__cuda_sm10x_tcgen05_guardrail_trap_unallocated_columns_being_dealloced)
$__internal_2_$__cuda_sm10x_tcgen05_guardrail_trap_unallocated_columns_being_dealloced:
[----:B------:R-:W-:Y:S05]  /*70c0*/  BPT.TRAP 0x1 ;  /* 0x000000040000795c */ /* 0x000fea0000300000 */
[----:B------:R-:W-:-:S04]  /*70d0*/  IMAD.MOV.U32 R3, RZ, RZ, 0x0 ;  /* 0x00000000ff037424 */ /* 0x000fc800078e00ff */
[----:B------:R-:W-:Y:S05]  /*70e0*/  RET.REL.NODEC R2 `(attn_fwd) ;  /* 0xffffff8c02c47950 */ /* 0x000fea0003c3ffff */
.L_x_24:
[----:B------:R-:W-:-:S00]  /*70f0*/  BRA `(.L_x_24) ;  /* 0xfffffffc00fc7947 */ /* 0x000fc0000383ffff */
[----:B------:R-:W-:-:S00]  /*7100*/  NOP ;  /* 0x0000000000007918 */ /* 0x000fc00000000000 */
[----:B------:R-:W-:-:S00]  /*7110*/  NOP ;  /* 0x0000000000007918 */ /* 0x000fc00000000000 */
[----:B------:R-:W-:-:S00]  /*7120*/  NOP ;  /* 0x0000000000007918 */ /* 0x000fc00000000000 */
[----:B------:R-:W-:-:S00]  /*7130*/  NOP ;  /* 0x0000000000007918 */ /* 0x000fc00000000000 */
[----:B------:R-:W-:-:S00]  /*7140*/  NOP ;  /* 0x0000000000007918 */ /* 0x000fc00000000000 */
[----:B------:R-:W-:-:S00]  /*7150*/  NOP ;  /* 0x0000000000007918 */ /* 0x000fc00000000000 */
[----:B------:R-:W-:-:S00]  /*7160*/  NOP ;  /* 0x0000000000007918 */ /* 0x000fc00000000000 */
[----:B------:R-:W-:-:S00]  /*7170*/  NOP ;  /* 0x0000000000007918 */ /* 0x000fc00000000000 */
.L_x_27:


//--------------------- .nv.global.init           --------------------------
	.section	.nv.global.init,"aw",@progbits
.nv.global.init:
	.type		_$_str,@object
	.size		_$_str,(.L_3 - _$_str)
_$_str:
        /*0000*/ 	.byte	0x5f, 0x5f, 0x43, 0x55, 0x44, 0x41, 0x5f, 0x46, 0x54, 0x5a, 0x00
.L_3:


//--------------------- .nv.shared.attn_fwd       --------------------------
	.section	.nv.shared.attn_fwd,"aw",@nobits
	.sectionflags	@""
	.align	16
	.zero		1024


//--------------------- .nv.shared.reserved.0     --------------------------
	.section	.nv.shared.reserved.0,"aw",@nobits
	.align	8
	.weak		__nv_reservedSMEM_offset_0_alias
	.size		__nv_reservedSMEM_offset_0_alias, 0, 64
	.other		__nv_reservedSMEM_offset_0_alias,@"STO_CUDA_RESERVED_SHARED STV_DEFAULT"
__nv_reservedSMEM_offset_0_alias:
	.zero		0
.nv.shared.reserved.0:
	.zero		64
	.weak		__nv_reservedSMEM_allocation_phase
	.type		__nv_reservedSMEM_allocation_phase,@object
	.size		__nv_reservedSMEM_allocation_phase,(.L_0 - __nv_reservedSMEM_allocation_phase)
__nv_reservedSMEM_allocation_phase:
	.zero		1
.L_0:
	.zero		7
	.weak		__nv_reservedSMEM_devtool_atexit_pc
	.type		__nv_reservedSMEM_devtool_atexit_pc,@object
	.size		__nv_reservedSMEM_devtool_atexit_pc,(__nv_reservedSMEM_allocation_mask - __nv_reservedSMEM_devtool_atexit_pc)
__nv_reservedSMEM_devtool_atexit_pc:
	.zero		8
	.weak		__nv_reservedSMEM_allocation_mask
	.type		__nv_reservedSMEM_allocation_mask,@object
	.size		__nv_reservedSMEM_allocation_mask,(.L_2 - __nv_reservedSMEM_allocation_mask)
__nv_reservedSMEM_allocation_mask:
	.zero		4
.L_2:


//--------------------- .nv.constant0.attn_fwd    --------------------------
	.section	.nv.constant0.attn_fwd,"a",@progbits
	.sectionflags	@""
	.align	4
.nv.constant0.attn_fwd:
	.zero		1032


//--------------------- SYMBOLS --------------------------

	.type		.nv.reservedSmem.offset0,@object
	.size		.nv.reservedSmem.offset0,0x4
	.type		.nv.reservedSmem.cap,@object
	.size		.nv.reservedSmem.cap,0x4
